//
// Generated by NVIDIA NVVM Compiler
//
// Compiler Build ID: CL-36424714
// Cuda compilation tools, release 13.0, V13.0.88
// Based on NVVM 20.0.0
//

.version 9.0
.target sm_100
.address_size 64

	// .globl	_Z14hello_from_gpuv
.extern .func  (.param .b32 func_retval0) vprintf
(
	.param .b64 vprintf_param_0,
	.param .b64 vprintf_param_1
)
;
.global .align 1 .b8 $str[30] = {72, 101, 108, 108, 111, 32, 87, 111, 114, 108, 100, 32, 102, 114, 111, 109, 32, 116, 104, 101, 32, 116, 104, 101, 32, 71, 80, 85, 10};
.extern .shared .align 16 .b8 data[];

.visible .entry _Z14hello_from_gpuv()
{
	.reg .b32 	%r<3>;
	.reg .b64 	%rd<3>;

	mov.u64 	%rd1, $str;
	cvta.global.u64 	%rd2, %rd1;
	{ // callseq 0, 0
	.param .b64 param0;
	st.param.b64 	[param0], %rd2;
	.param .b64 param1;
	st.param.b64 	[param1], 0;
	.param .b32 retval0;
	call.uni (retval0), 
	vprintf, 
	(
	param0, 
	param1
	);
	ld.param.b32 	%r1, [retval0];
	} // callseq 0
	ret;

}
	// .globl	_Z10matrix_mulPfS_S_iii
.visible .entry _Z10matrix_mulPfS_S_iii(
	.param .u64 .ptr .align 1 _Z10matrix_mulPfS_S_iii_param_0,
	.param .u64 .ptr .align 1 _Z10matrix_mulPfS_S_iii_param_1,
	.param .u64 .ptr .align 1 _Z10matrix_mulPfS_S_iii_param_2,
	.param .u32 _Z10matrix_mulPfS_S_iii_param_3,
	.param .u32 _Z10matrix_mulPfS_S_iii_param_4,
	.param .u32 _Z10matrix_mulPfS_S_iii_param_5
)
{
	.reg .pred 	%p<14>;
	.reg .b32 	%r<43>;
	.reg .b32 	%f<55>;
	.reg .b64 	%rd<40>;

	ld.param.u64 	%rd6, [_Z10matrix_mulPfS_S_iii_param_0];
	ld.param.u64 	%rd7, [_Z10matrix_mulPfS_S_iii_param_1];
	ld.param.u64 	%rd5, [_Z10matrix_mulPfS_S_iii_param_2];
	ld.param.u32 	%r22, [_Z10matrix_mulPfS_S_iii_param_3];
	ld.param.u32 	%r20, [_Z10matrix_mulPfS_S_iii_param_4];
	ld.param.u32 	%r21, [_Z10matrix_mulPfS_S_iii_param_5];
	cvta.to.global.u64 	%rd1, %rd7;
	cvta.to.global.u64 	%rd2, %rd6;
	mov.u32 	%r23, %tid.x;
	mov.u32 	%r24, %ctaid.x;
	mov.u32 	%r25, %ntid.x;
	mad.lo.s32 	%r26, %r24, %r25, %r23;
	div.s32 	%r1, %r26, %r22;
	mul.lo.s32 	%r27, %r1, %r22;
	sub.s32 	%r2, %r26, %r27;
	setp.ge.s32 	%p1, %r1, %r22;
	setp.ge.s32 	%p2, %r2, %r20;
	or.pred  	%p3, %p1, %p2;
	setp.lt.s32 	%p4, %r21, 1;
	or.pred  	%p5, %p3, %p4;
	@%p5 bra 	$L__BB1_12;
	cvta.to.global.u64 	%rd8, %rd5;
	mul.lo.s32 	%r3, %r1, %r21;
	mad.lo.s32 	%r29, %r1, %r20, %r2;
	mul.wide.s32 	%rd9, %r29, 4;
	add.s64 	%rd3, %rd8, %rd9;
	ld.global.f32 	%f52, [%rd3];
	and.b32  	%r4, %r21, 7;
	setp.lt.u32 	%p6, %r21, 8;
	mov.b32 	%r41, 0;
	@%p6 bra 	$L__BB1_4;
	and.b32  	%r41, %r21, 2147483640;
	neg.s32 	%r39, %r41;
	shl.b32 	%r7, %r20, 3;
	add.s64 	%rd4, %rd2, 16;
	mul.wide.s32 	%rd14, %r20, 4;
	mov.u32 	%r37, %r3;
	mov.u32 	%r38, %r2;
$L__BB1_3:
	.pragma "nounroll";
	mul.wide.s32 	%rd10, %r37, 4;
	add.s64 	%rd11, %rd4, %rd10;
	ld.global.f32 	%f9, [%rd11+-16];
	mul.wide.s32 	%rd12, %r38, 4;
	add.s64 	%rd13, %rd1, %rd12;
	ld.global.f32 	%f10, [%rd13];
	fma.rn.f32 	%f11, %f9, %f10, %f52;
	st.global.f32 	[%rd3], %f11;
	ld.global.f32 	%f12, [%rd11+-12];
	add.s64 	%rd15, %rd13, %rd14;
	ld.global.f32 	%f13, [%rd15];
	fma.rn.f32 	%f14, %f12, %f13, %f11;
	st.global.f32 	[%rd3], %f14;
	ld.global.f32 	%f15, [%rd11+-8];
	add.s64 	%rd16, %rd15, %rd14;
	ld.global.f32 	%f16, [%rd16];
	fma.rn.f32 	%f17, %f15, %f16, %f14;
	st.global.f32 	[%rd3], %f17;
	ld.global.f32 	%f18, [%rd11+-4];
	add.s64 	%rd17, %rd16, %rd14;
	ld.global.f32 	%f19, [%rd17];
	fma.rn.f32 	%f20, %f18, %f19, %f17;
	st.global.f32 	[%rd3], %f20;
	ld.global.f32 	%f21, [%rd11];
	add.s64 	%rd18, %rd17, %rd14;
	ld.global.f32 	%f22, [%rd18];
	fma.rn.f32 	%f23, %f21, %f22, %f20;
	st.global.f32 	[%rd3], %f23;
	ld.global.f32 	%f24, [%rd11+4];
	add.s64 	%rd19, %rd18, %rd14;
	ld.global.f32 	%f25, [%rd19];
	fma.rn.f32 	%f26, %f24, %f25, %f23;
	st.global.f32 	[%rd3], %f26;
	ld.global.f32 	%f27, [%rd11+8];
	add.s64 	%rd20, %rd19, %rd14;
	ld.global.f32 	%f28, [%rd20];
	fma.rn.f32 	%f29, %f27, %f28, %f26;
	st.global.f32 	[%rd3], %f29;
	ld.global.f32 	%f30, [%rd11+12];
	add.s64 	%rd21, %rd20, %rd14;
	ld.global.f32 	%f31, [%rd21];
	fma.rn.f32 	%f52, %f30, %f31, %f29;
	st.global.f32 	[%rd3], %f52;
	add.s32 	%r39, %r39, 8;
	add.s32 	%r38, %r38, %r7;
	add.s32 	%r37, %r37, 8;
	setp.ne.s32 	%p7, %r39, 0;
	@%p7 bra 	$L__BB1_3;
$L__BB1_4:
	setp.eq.s32 	%p8, %r4, 0;
	@%p8 bra 	$L__BB1_12;
	and.b32  	%r15, %r21, 3;
	setp.lt.u32 	%p9, %r4, 4;
	@%p9 bra 	$L__BB1_7;
	add.s32 	%r30, %r41, %r3;
	mul.wide.s32 	%rd22, %r30, 4;
	add.s64 	%rd23, %rd2, %rd22;
	ld.global.f32 	%f32, [%rd23];
	mad.lo.s32 	%r31, %r41, %r20, %r2;
	mul.wide.s32 	%rd24, %r31, 4;
	add.s64 	%rd25, %rd1, %rd24;
	ld.global.f32 	%f33, [%rd25];
	fma.rn.f32 	%f34, %f32, %f33, %f52;
	st.global.f32 	[%rd3], %f34;
	ld.global.f32 	%f35, [%rd23+4];
	mul.wide.s32 	%rd26, %r20, 4;
	add.s64 	%rd27, %rd25, %rd26;
	ld.global.f32 	%f36, [%rd27];
	fma.rn.f32 	%f37, %f35, %f36, %f34;
	st.global.f32 	[%rd3], %f37;
	ld.global.f32 	%f38, [%rd23+8];
	add.s64 	%rd28, %rd27, %rd26;
	ld.global.f32 	%f39, [%rd28];
	fma.rn.f32 	%f40, %f38, %f39, %f37;
	st.global.f32 	[%rd3], %f40;
	ld.global.f32 	%f41, [%rd23+12];
	add.s64 	%rd29, %rd28, %rd26;
	ld.global.f32 	%f42, [%rd29];
	fma.rn.f32 	%f52, %f41, %f42, %f40;
	st.global.f32 	[%rd3], %f52;
	add.s32 	%r41, %r41, 4;
$L__BB1_7:
	setp.eq.s32 	%p10, %r15, 0;
	@%p10 bra 	$L__BB1_12;
	setp.eq.s32 	%p11, %r15, 1;
	@%p11 bra 	$L__BB1_10;
	add.s32 	%r32, %r41, %r3;
	mul.wide.s32 	%rd30, %r32, 4;
	add.s64 	%rd31, %rd2, %rd30;
	ld.global.f32 	%f43, [%rd31];
	mad.lo.s32 	%r33, %r41, %r20, %r2;
	mul.wide.s32 	%rd32, %r33, 4;
	add.s64 	%rd33, %rd1, %rd32;
	ld.global.f32 	%f44, [%rd33];
	fma.rn.f32 	%f45, %f43, %f44, %f52;
	st.global.f32 	[%rd3], %f45;
	ld.global.f32 	%f46, [%rd31+4];
	mul.wide.s32 	%rd34, %r20, 4;
	add.s64 	%rd35, %rd33, %rd34;
	ld.global.f32 	%f47, [%rd35];
	fma.rn.f32 	%f52, %f46, %f47, %f45;
	st.global.f32 	[%rd3], %f52;
	add.s32 	%r41, %r41, 2;
$L__BB1_10:
	and.b32  	%r34, %r21, 1;
	setp.eq.b32 	%p12, %r34, 1;
	not.pred 	%p13, %p12;
	@%p13 bra 	$L__BB1_12;
	add.s32 	%r35, %r41, %r3;
	mul.wide.s32 	%rd36, %r35, 4;
	add.s64 	%rd37, %rd2, %rd36;
	ld.global.f32 	%f48, [%rd37];
	mad.lo.s32 	%r36, %r41, %r20, %r2;
	mul.wide.s32 	%rd38, %r36, 4;
	add.s64 	%rd39, %rd1, %rd38;
	ld.global.f32 	%f49, [%rd39];
	fma.rn.f32 	%f50, %f48, %f49, %f52;
	st.global.f32 	[%rd3], %f50;
$L__BB1_12:
	ret;

}
	// .globl	_Z12matrix_mul_1PfS_S_iii
.visible .entry _Z12matrix_mul_1PfS_S_iii(
	.param .u64 .ptr .align 1 _Z12matrix_mul_1PfS_S_iii_param_0,
	.param .u64 .ptr .align 1 _Z12matrix_mul_1PfS_S_iii_param_1,
	.param .u64 .ptr .align 1 _Z12matrix_mul_1PfS_S_iii_param_2,
	.param .u32 _Z12matrix_mul_1PfS_S_iii_param_3,
	.param .u32 _Z12matrix_mul_1PfS_S_iii_param_4,
	.param .u32 _Z12matrix_mul_1PfS_S_iii_param_5
)
{
	.reg .pred 	%p<11>;
	.reg .b32 	%r<40>;
	.reg .b32 	%f<55>;
	.reg .b64 	%rd<53>;

	ld.param.u64 	%rd9, [_Z12matrix_mul_1PfS_S_iii_param_0];
	ld.param.u64 	%rd10, [_Z12matrix_mul_1PfS_S_iii_param_1];
	ld.param.u32 	%r22, [_Z12matrix_mul_1PfS_S_iii_param_4];
	ld.param.u32 	%r23, [_Z12matrix_mul_1PfS_S_iii_param_5];
	cvta.to.global.u64 	%rd1, %rd10;
	cvta.to.global.u64 	%rd2, %rd9;
	mov.u32 	%r34, %tid.x;
	setp.ge.s32 	%p1, %r34, %r22;
	@%p1 bra 	$L__BB2_15;
	mov.u32 	%r2, %ctaid.x;
	setp.lt.s32 	%p2, %r23, 1;
	mul.lo.s32 	%r3, %r23, %r2;
	@%p2 bra 	$L__BB2_15;
	and.b32  	%r4, %r23, 7;
	and.b32  	%r5, %r23, 3;
	and.b32  	%r6, %r23, 2147483640;
	and.b32  	%r7, %r23, 1;
	neg.s32 	%r8, %r6;
	shl.b32 	%r9, %r22, 3;
	cvt.u64.u32 	%rd3, %r3;
	mul.lo.s32 	%r10, %r22, %r2;
	mul.wide.s32 	%rd45, %r22, 4;
$L__BB2_3:
	ld.param.u64 	%rd51, [_Z12matrix_mul_1PfS_S_iii_param_2];
	setp.lt.u32 	%p3, %r23, 8;
	add.s32 	%r25, %r34, %r10;
	cvta.to.global.u64 	%rd11, %rd51;
	mul.wide.s32 	%rd12, %r25, 4;
	add.s64 	%rd4, %rd11, %rd12;
	ld.global.f32 	%f52, [%rd4];
	mov.b32 	%r38, 0;
	@%p3 bra 	$L__BB2_6;
	shl.b64 	%rd13, %rd3, 2;
	add.s64 	%rd14, %rd13, %rd2;
	add.s64 	%rd52, %rd14, 16;
	mov.u32 	%r35, %r34;
	mov.u32 	%r36, %r8;
$L__BB2_5:
	.pragma "nounroll";
	ld.global.f32 	%f9, [%rd52+-16];
	mul.wide.s32 	%rd15, %r35, 4;
	add.s64 	%rd16, %rd1, %rd15;
	ld.global.f32 	%f10, [%rd16];
	fma.rn.f32 	%f11, %f9, %f10, %f52;
	st.global.f32 	[%rd4], %f11;
	ld.global.f32 	%f12, [%rd52+-12];
	mul.wide.s32 	%rd17, %r22, 4;
	add.s64 	%rd18, %rd16, %rd17;
	ld.global.f32 	%f13, [%rd18];
	fma.rn.f32 	%f14, %f12, %f13, %f11;
	st.global.f32 	[%rd4], %f14;
	ld.global.f32 	%f15, [%rd52+-8];
	add.s64 	%rd19, %rd18, %rd17;
	ld.global.f32 	%f16, [%rd19];
	fma.rn.f32 	%f17, %f15, %f16, %f14;
	st.global.f32 	[%rd4], %f17;
	ld.global.f32 	%f18, [%rd52+-4];
	add.s64 	%rd20, %rd19, %rd17;
	ld.global.f32 	%f19, [%rd20];
	fma.rn.f32 	%f20, %f18, %f19, %f17;
	st.global.f32 	[%rd4], %f20;
	ld.global.f32 	%f21, [%rd52];
	add.s64 	%rd21, %rd20, %rd17;
	ld.global.f32 	%f22, [%rd21];
	fma.rn.f32 	%f23, %f21, %f22, %f20;
	st.global.f32 	[%rd4], %f23;
	ld.global.f32 	%f24, [%rd52+4];
	add.s64 	%rd22, %rd21, %rd17;
	ld.global.f32 	%f25, [%rd22];
	fma.rn.f32 	%f26, %f24, %f25, %f23;
	st.global.f32 	[%rd4], %f26;
	ld.global.f32 	%f27, [%rd52+8];
	add.s64 	%rd23, %rd22, %rd17;
	ld.global.f32 	%f28, [%rd23];
	fma.rn.f32 	%f29, %f27, %f28, %f26;
	st.global.f32 	[%rd4], %f29;
	ld.global.f32 	%f30, [%rd52+12];
	add.s64 	%rd24, %rd23, %rd17;
	ld.global.f32 	%f31, [%rd24];
	fma.rn.f32 	%f52, %f30, %f31, %f29;
	st.global.f32 	[%rd4], %f52;
	add.s32 	%r36, %r36, 8;
	add.s32 	%r35, %r35, %r9;
	add.s64 	%rd52, %rd52, 32;
	setp.ne.s32 	%p4, %r36, 0;
	mov.u32 	%r38, %r6;
	@%p4 bra 	$L__BB2_5;
$L__BB2_6:
	setp.eq.s32 	%p5, %r4, 0;
	@%p5 bra 	$L__BB2_14;
	add.s32 	%r26, %r4, -1;
	setp.lt.u32 	%p6, %r26, 3;
	@%p6 bra 	$L__BB2_9;
	add.s32 	%r27, %r38, %r3;
	mul.wide.u32 	%rd25, %r27, 4;
	add.s64 	%rd26, %rd2, %rd25;
	ld.global.f32 	%f32, [%rd26];
	mad.lo.s32 	%r28, %r38, %r22, %r34;
	mul.wide.s32 	%rd27, %r28, 4;
	add.s64 	%rd28, %rd1, %rd27;
	ld.global.f32 	%f33, [%rd28];
	fma.rn.f32 	%f34, %f32, %f33, %f52;
	st.global.f32 	[%rd4], %f34;
	cvt.u64.u32 	%rd29, %r38;
	add.s64 	%rd30, %rd29, %rd3;
	shl.b64 	%rd31, %rd30, 2;
	add.s64 	%rd32, %rd2, %rd31;
	ld.global.f32 	%f35, [%rd32+4];
	add.s64 	%rd34, %rd28, %rd45;
	ld.global.f32 	%f36, [%rd34];
	fma.rn.f32 	%f37, %f35, %f36, %f34;
	st.global.f32 	[%rd4], %f37;
	ld.global.f32 	%f38, [%rd32+8];
	add.s64 	%rd35, %rd34, %rd45;
	ld.global.f32 	%f39, [%rd35];
	fma.rn.f32 	%f40, %f38, %f39, %f37;
	st.global.f32 	[%rd4], %f40;
	ld.global.f32 	%f41, [%rd32+12];
	add.s64 	%rd36, %rd35, %rd45;
	ld.global.f32 	%f42, [%rd36];
	fma.rn.f32 	%f52, %f41, %f42, %f40;
	st.global.f32 	[%rd4], %f52;
	add.s32 	%r38, %r38, 4;
$L__BB2_9:
	setp.eq.s32 	%p7, %r5, 0;
	@%p7 bra 	$L__BB2_14;
	setp.eq.s32 	%p8, %r5, 1;
	@%p8 bra 	$L__BB2_12;
	add.s32 	%r29, %r38, %r3;
	mul.wide.u32 	%rd37, %r29, 4;
	add.s64 	%rd38, %rd2, %rd37;
	ld.global.f32 	%f43, [%rd38];
	mad.lo.s32 	%r30, %r38, %r22, %r34;
	mul.wide.s32 	%rd39, %r30, 4;
	add.s64 	%rd40, %rd1, %rd39;
	ld.global.f32 	%f44, [%rd40];
	fma.rn.f32 	%f45, %f43, %f44, %f52;
	st.global.f32 	[%rd4], %f45;
	cvt.u64.u32 	%rd41, %r38;
	add.s64 	%rd42, %rd41, %rd3;
	shl.b64 	%rd43, %rd42, 2;
	add.s64 	%rd44, %rd2, %rd43;
	ld.global.f32 	%f46, [%rd44+4];
	add.s64 	%rd46, %rd40, %rd45;
	ld.global.f32 	%f47, [%rd46];
	fma.rn.f32 	%f52, %f46, %f47, %f45;
	st.global.f32 	[%rd4], %f52;
	add.s32 	%r38, %r38, 2;
$L__BB2_12:
	setp.eq.s32 	%p9, %r7, 0;
	@%p9 bra 	$L__BB2_14;
	add.s32 	%r31, %r38, %r3;
	mul.wide.u32 	%rd47, %r31, 4;
	add.s64 	%rd48, %rd2, %rd47;
	ld.global.f32 	%f48, [%rd48];
	mad.lo.s32 	%r32, %r38, %r22, %r34;
	mul.wide.s32 	%rd49, %r32, 4;
	add.s64 	%rd50, %rd1, %rd49;
	ld.global.f32 	%f49, [%rd50];
	fma.rn.f32 	%f50, %f48, %f49, %f52;
	st.global.f32 	[%rd4], %f50;
$L__BB2_14:
	mov.u32 	%r33, %ntid.x;
	add.s32 	%r34, %r34, %r33;
	setp.lt.s32 	%p10, %r34, %r22;
	@%p10 bra 	$L__BB2_3;
$L__BB2_15:
	ret;

}
	// .globl	_Z12matrix_mul_2PfS_S_iii
.visible .entry _Z12matrix_mul_2PfS_S_iii(
	.param .u64 .ptr .align 1 _Z12matrix_mul_2PfS_S_iii_param_0,
	.param .u64 .ptr .align 1 _Z12matrix_mul_2PfS_S_iii_param_1,
	.param .u64 .ptr .align 1 _Z12matrix_mul_2PfS_S_iii_param_2,
	.param .u32 _Z12matrix_mul_2PfS_S_iii_param_3,
	.param .u32 _Z12matrix_mul_2PfS_S_iii_param_4,
	.param .u32 _Z12matrix_mul_2PfS_S_iii_param_5
)
{
	.reg .pred 	%p<15>;
	.reg .b32 	%r<60>;
	.reg .b32 	%f<104>;
	.reg .b64 	%rd<50>;

	ld.param.u64 	%rd8, [_Z12matrix_mul_2PfS_S_iii_param_0];
	ld.param.u64 	%rd10, [_Z12matrix_mul_2PfS_S_iii_param_1];
	ld.param.u64 	%rd9, [_Z12matrix_mul_2PfS_S_iii_param_2];
	ld.param.u32 	%r30, [_Z12matrix_mul_2PfS_S_iii_param_4];
	ld.param.u32 	%r31, [_Z12matrix_mul_2PfS_S_iii_param_5];
	cvta.to.global.u64 	%rd1, %rd10;
	mov.u32 	%r1, %ctaid.x;
	mov.u32 	%r53, %tid.x;
	setp.ge.s32 	%p1, %r53, %r31;
	@%p1 bra 	$L__BB3_3;
	mul.lo.s32 	%r3, %r31, %r1;
	mov.u32 	%r4, %ntid.x;
	cvta.to.global.u64 	%rd2, %rd8;
	mov.u32 	%r52, %r53;
$L__BB3_2:
	add.s32 	%r32, %r52, %r3;
	mul.wide.s32 	%rd11, %r32, 4;
	add.s64 	%rd12, %rd2, %rd11;
	ld.global.f32 	%f11, [%rd12];
	shl.b32 	%r33, %r52, 2;
	mov.u32 	%r34, data;
	add.s32 	%r35, %r34, %r33;
	st.shared.f32 	[%r35], %f11;
	add.s32 	%r52, %r52, %r4;
	setp.lt.s32 	%p2, %r52, %r31;
	@%p2 bra 	$L__BB3_2;
$L__BB3_3:
	bar.sync 	0;
	setp.ge.s32 	%p3, %r53, %r30;
	@%p3 bra 	$L__BB3_20;
	setp.lt.s32 	%p4, %r31, 1;
	@%p4 bra 	$L__BB3_20;
	and.b32  	%r7, %r31, 15;
	and.b32  	%r8, %r31, 7;
	add.s32 	%r9, %r8, -1;
	and.b32  	%r10, %r31, 2147483632;
	and.b32  	%r11, %r31, 3;
	neg.s32 	%r12, %r10;
	shl.b32 	%r13, %r30, 4;
	cvta.to.global.u64 	%rd3, %rd9;
	mov.u32 	%r14, %ntid.x;
	mul.lo.s32 	%r15, %r30, %r1;
	mul.wide.s32 	%rd6, %r30, 4;
$L__BB3_6:
	setp.lt.u32 	%p5, %r31, 16;
	add.s32 	%r37, %r53, %r15;
	mul.wide.s32 	%rd13, %r37, 4;
	add.s64 	%rd4, %rd3, %rd13;
	ld.global.f32 	%f101, [%rd4];
	mov.b32 	%r58, 0;
	@%p5 bra 	$L__BB3_9;
	mov.u32 	%r39, data;
	add.s32 	%r54, %r39, 32;
	mov.u32 	%r55, %r53;
	mov.u32 	%r56, %r12;
$L__BB3_8:
	.pragma "nounroll";
	ld.shared.v4.f32 	{%f12, %f13, %f14, %f15}, [%r54+-32];
	mul.wide.s32 	%rd14, %r55, 4;
	add.s64 	%rd15, %rd1, %rd14;
	ld.global.f32 	%f16, [%rd15];
	fma.rn.f32 	%f17, %f12, %f16, %f101;
	st.global.f32 	[%rd4], %f17;
	mul.wide.s32 	%rd16, %r30, 4;
	add.s64 	%rd17, %rd15, %rd16;
	ld.global.f32 	%f18, [%rd17];
	fma.rn.f32 	%f19, %f13, %f18, %f17;
	st.global.f32 	[%rd4], %f19;
	add.s64 	%rd18, %rd17, %rd16;
	ld.global.f32 	%f20, [%rd18];
	fma.rn.f32 	%f21, %f14, %f20, %f19;
	st.global.f32 	[%rd4], %f21;
	add.s64 	%rd19, %rd18, %rd16;
	ld.global.f32 	%f22, [%rd19];
	fma.rn.f32 	%f23, %f15, %f22, %f21;
	st.global.f32 	[%rd4], %f23;
	ld.shared.v4.f32 	{%f24, %f25, %f26, %f27}, [%r54+-16];
	add.s64 	%rd20, %rd19, %rd16;
	ld.global.f32 	%f28, [%rd20];
	fma.rn.f32 	%f29, %f24, %f28, %f23;
	st.global.f32 	[%rd4], %f29;
	add.s64 	%rd21, %rd20, %rd16;
	ld.global.f32 	%f30, [%rd21];
	fma.rn.f32 	%f31, %f25, %f30, %f29;
	st.global.f32 	[%rd4], %f31;
	add.s64 	%rd22, %rd21, %rd16;
	ld.global.f32 	%f32, [%rd22];
	fma.rn.f32 	%f33, %f26, %f32, %f31;
	st.global.f32 	[%rd4], %f33;
	add.s64 	%rd23, %rd22, %rd16;
	ld.global.f32 	%f34, [%rd23];
	fma.rn.f32 	%f35, %f27, %f34, %f33;
	st.global.f32 	[%rd4], %f35;
	ld.shared.v4.f32 	{%f36, %f37, %f38, %f39}, [%r54];
	add.s64 	%rd24, %rd23, %rd16;
	ld.global.f32 	%f40, [%rd24];
	fma.rn.f32 	%f41, %f36, %f40, %f35;
	st.global.f32 	[%rd4], %f41;
	add.s64 	%rd25, %rd24, %rd16;
	ld.global.f32 	%f42, [%rd25];
	fma.rn.f32 	%f43, %f37, %f42, %f41;
	st.global.f32 	[%rd4], %f43;
	add.s64 	%rd26, %rd25, %rd16;
	ld.global.f32 	%f44, [%rd26];
	fma.rn.f32 	%f45, %f38, %f44, %f43;
	st.global.f32 	[%rd4], %f45;
	add.s64 	%rd27, %rd26, %rd16;
	ld.global.f32 	%f46, [%rd27];
	fma.rn.f32 	%f47, %f39, %f46, %f45;
	st.global.f32 	[%rd4], %f47;
	ld.shared.v4.f32 	{%f48, %f49, %f50, %f51}, [%r54+16];
	add.s64 	%rd28, %rd27, %rd16;
	ld.global.f32 	%f52, [%rd28];
	fma.rn.f32 	%f53, %f48, %f52, %f47;
	st.global.f32 	[%rd4], %f53;
	add.s64 	%rd29, %rd28, %rd16;
	ld.global.f32 	%f54, [%rd29];
	fma.rn.f32 	%f55, %f49, %f54, %f53;
	st.global.f32 	[%rd4], %f55;
	add.s64 	%rd30, %rd29, %rd16;
	ld.global.f32 	%f56, [%rd30];
	fma.rn.f32 	%f57, %f50, %f56, %f55;
	st.global.f32 	[%rd4], %f57;
	add.s64 	%rd31, %rd30, %rd16;
	ld.global.f32 	%f58, [%rd31];
	fma.rn.f32 	%f101, %f51, %f58, %f57;
	st.global.f32 	[%rd4], %f101;
	add.s32 	%r56, %r56, 16;
	add.s32 	%r55, %r55, %r13;
	add.s32 	%r54, %r54, 64;
	setp.ne.s32 	%p6, %r56, 0;
	mov.u32 	%r58, %r10;
	@%p6 bra 	$L__BB3_8;
$L__BB3_9:
	setp.eq.s32 	%p7, %r7, 0;
	@%p7 bra 	$L__BB3_19;
	add.s32 	%r40, %r7, -1;
	setp.lt.u32 	%p8, %r40, 7;
	@%p8 bra 	$L__BB3_12;
	shl.b32 	%r41, %r58, 2;
	mov.u32 	%r42, data;
	add.s32 	%r43, %r42, %r41;
	ld.shared.f32 	%f59, [%r43];
	mad.lo.s32 	%r44, %r58, %r30, %r53;
	mul.wide.s32 	%rd32, %r44, 4;
	add.s64 	%rd33, %rd1, %rd32;
	ld.global.f32 	%f60, [%rd33];
	fma.rn.f32 	%f61, %f59, %f60, %f101;
	st.global.f32 	[%rd4], %f61;
	ld.shared.f32 	%f62, [%r43+4];
	mul.wide.s32 	%rd34, %r30, 4;
	add.s64 	%rd35, %rd33, %rd34;
	ld.global.f32 	%f63, [%rd35];
	fma.rn.f32 	%f64, %f62, %f63, %f61;
	st.global.f32 	[%rd4], %f64;
	ld.shared.f32 	%f65, [%r43+8];
	add.s64 	%rd36, %rd35, %rd34;
	ld.global.f32 	%f66, [%rd36];
	fma.rn.f32 	%f67, %f65, %f66, %f64;
	st.global.f32 	[%rd4], %f67;
	ld.shared.f32 	%f68, [%r43+12];
	add.s64 	%rd37, %rd36, %rd34;
	ld.global.f32 	%f69, [%rd37];
	fma.rn.f32 	%f70, %f68, %f69, %f67;
	st.global.f32 	[%rd4], %f70;
	ld.shared.f32 	%f71, [%r43+16];
	add.s64 	%rd38, %rd37, %rd34;
	ld.global.f32 	%f72, [%rd38];
	fma.rn.f32 	%f73, %f71, %f72, %f70;
	st.global.f32 	[%rd4], %f73;
	ld.shared.f32 	%f74, [%r43+20];
	add.s64 	%rd39, %rd38, %rd34;
	ld.global.f32 	%f75, [%rd39];
	fma.rn.f32 	%f76, %f74, %f75, %f73;
	st.global.f32 	[%rd4], %f76;
	ld.shared.f32 	%f77, [%r43+24];
	add.s64 	%rd40, %rd39, %rd34;
	ld.global.f32 	%f78, [%rd40];
	fma.rn.f32 	%f79, %f77, %f78, %f76;
	st.global.f32 	[%rd4], %f79;
	ld.shared.f32 	%f80, [%r43+28];
	add.s64 	%rd41, %rd40, %rd34;
	ld.global.f32 	%f81, [%rd41];
	fma.rn.f32 	%f101, %f80, %f81, %f79;
	st.global.f32 	[%rd4], %f101;
	add.s32 	%r58, %r58, 8;
$L__BB3_12:
	setp.eq.s32 	%p9, %r8, 0;
	@%p9 bra 	$L__BB3_19;
	setp.lt.u32 	%p10, %r9, 3;
	@%p10 bra 	$L__BB3_15;
	shl.b32 	%r45, %r58, 2;
	mov.u32 	%r46, data;
	add.s32 	%r47, %r46, %r45;
	ld.shared.f32 	%f82, [%r47];
	mad.lo.s32 	%r48, %r58, %r30, %r53;
	mul.wide.s32 	%rd42, %r48, 4;
	add.s64 	%rd43, %rd1, %rd42;
	ld.global.f32 	%f83, [%rd43];
	fma.rn.f32 	%f84, %f82, %f83, %f101;
	st.global.f32 	[%rd4], %f84;
	ld.shared.f32 	%f85, [%r47+4];
	add.s64 	%rd45, %rd43, %rd6;
	ld.global.f32 	%f86, [%rd45];
	fma.rn.f32 	%f87, %f85, %f86, %f84;
	st.global.f32 	[%rd4], %f87;
	ld.shared.f32 	%f88, [%r47+8];
	add.s64 	%rd46, %rd45, %rd6;
	ld.global.f32 	%f89, [%rd46];
	fma.rn.f32 	%f90, %f88, %f89, %f87;
	st.global.f32 	[%rd4], %f90;
	ld.shared.f32 	%f91, [%r47+12];
	add.s64 	%rd47, %rd46, %rd6;
	ld.global.f32 	%f92, [%rd47];
	fma.rn.f32 	%f101, %f91, %f92, %f90;
	st.global.f32 	[%rd4], %f101;
	add.s32 	%r58, %r58, 4;
$L__BB3_15:
	setp.eq.s32 	%p11, %r11, 0;
	@%p11 bra 	$L__BB3_19;
	setp.eq.s32 	%p12, %r11, 1;
	shl.b32 	%r49, %r58, 2;
	mov.u32 	%r50, data;
	add.s32 	%r28, %r50, %r49;
	ld.shared.f32 	%f93, [%r28];
	mad.lo.s32 	%r51, %r58, %r30, %r53;
	mul.wide.s32 	%rd48, %r51, 4;
	add.s64 	%rd5, %rd1, %rd48;
	ld.global.f32 	%f94, [%rd5];
	fma.rn.f32 	%f9, %f93, %f94, %f101;
	st.global.f32 	[%rd4], %f9;
	@%p12 bra 	$L__BB3_19;
	setp.eq.s32 	%p13, %r11, 2;
	ld.shared.f32 	%f95, [%r28+4];
	add.s64 	%rd7, %rd5, %rd6;
	ld.global.f32 	%f96, [%rd7];
	fma.rn.f32 	%f10, %f95, %f96, %f9;
	st.global.f32 	[%rd4], %f10;
	@%p13 bra 	$L__BB3_19;
	ld.shared.f32 	%f97, [%r28+8];
	add.s64 	%rd49, %rd7, %rd6;
	ld.global.f32 	%f98, [%rd49];
	fma.rn.f32 	%f99, %f97, %f98, %f10;
	st.global.f32 	[%rd4], %f99;
$L__BB3_19:
	add.s32 	%r53, %r53, %r14;
	setp.lt.s32 	%p14, %r53, %r30;
	@%p14 bra 	$L__BB3_6;
$L__BB3_20:
	ret;

}


// ===== COMPILED SASS (sm_100) =====

	.target	sm_100

	.elftype	@"ET_EXEC"


//--------------------- .note.nv.tkinfo           --------------------------
	.section	.note.nv.tkinfo,"",@"SHT_NOTE"
	.sectionflags	@"SHF_NOTE_NV_TKINFO"
	.tkinfo
        /*0018*/ 	.word	0x00000002
        /*0030*/ 	.string	""
        /*0030*/ 	.string	"ptxas"
        /*0030*/ 	.string	"Cuda compilation tools, release 13.0, V13.0.88"
        /*0030*/ 	.string	"Build cuda_13.0.r13.0/compiler.36424714_0"
        /*0030*/ 	.string	"-arch sm_100 -m 64 "



//--------------------- .note.nv.cuinfo           --------------------------
	.section	.note.nv.cuinfo,"",@"SHT_NOTE"
	.sectionflags	@"SHF_NOTE_NV_CUINFO"
        /*0018*/ 	.short	0x0002
        /*001a*/ 	.short	0x0064
        /*001c*/ 	.short	0x0082
	.zero		2


//--------------------- .nv.info                  --------------------------
	.section	.nv.info,"",@"SHT_CUDA_INFO"
	.align	4


	//----- nvinfo : EIATTR_REGCOUNT
	.align		4
        /*0000*/ 	.byte	0x04, 0x2f
        /*0002*/ 	.short	(.L_2 - .L_1)
	.align		4
.L_1:
        /*0004*/ 	.word	index@(_Z14hello_from_gpuv)
        /*0008*/ 	.word	0x00000018


	//----- nvinfo : EIATTR_FRAME_SIZE
	.align		4
.L_2:
        /*000c*/ 	.byte	0x04, 0x11
        /*000e*/ 	.short	(.L_4 - .L_3)
	.align		4
.L_3:
        /*0010*/ 	.word	index@(_Z14hello_from_gpuv)
        /*0014*/ 	.word	0x00000000


	//----- nvinfo : EIATTR_REGCOUNT
	.align		4
.L_4:
        /*0018*/ 	.byte	0x04, 0x2f
        /*001a*/ 	.short	(.L_6 - .L_5)
	.align		4
.L_5:
        /*001c*/ 	.word	index@(_Z10matrix_mulPfS_S_iii)
        /*0020*/ 	.word	0x0000001c


	//----- nvinfo : EIATTR_FRAME_SIZE
	.align		4
.L_6:
        /*0024*/ 	.byte	0x04, 0x11
        /*0026*/ 	.short	(.L_8 - .L_7)
	.align		4
.L_7:
        /*0028*/ 	.word	index@(_Z10matrix_mulPfS_S_iii)
        /*002c*/ 	.word	0x00000000


	//----- nvinfo : EIATTR_REGCOUNT
	.align		4
.L_8:
        /*0030*/ 	.byte	0x04, 0x2f
        /*0032*/ 	.short	(.L_10 - .L_9)
	.align		4
.L_9:
        /*0034*/ 	.word	index@(_Z12matrix_mul_1PfS_S_iii)
        /*0038*/ 	.word	0x0000001b


	//----- nvinfo : EIATTR_FRAME_SIZE
	.align		4
.L_10:
        /*003c*/ 	.byte	0x04, 0x11
        /*003e*/ 	.short	(.L_12 - .L_11)
	.align		4
.L_11:
        /*0040*/ 	.word	index@(_Z12matrix_mul_1PfS_S_iii)
        /*0044*/ 	.word	0x00000000


	//----- nvinfo : EIATTR_REGCOUNT
	.align		4
.L_12:
        /*0048*/ 	.byte	0x04, 0x2f
        /*004a*/ 	.short	(.L_14 - .L_13)
	.align		4
.L_13:
        /*004c*/ 	.word	index@(_Z12matrix_mul_2PfS_S_iii)
        /*0050*/ 	.word	0x00000020


	//----- nvinfo : EIATTR_FRAME_SIZE
	.align		4
.L_14:
        /*0054*/ 	.byte	0x04, 0x11
        /*0056*/ 	.short	(.L_16 - .L_15)
	.align		4
.L_15:
        /*0058*/ 	.word	index@(_Z12matrix_mul_2PfS_S_iii)
        /*005c*/ 	.word	0x00000000


	//----- nvinfo : EIATTR_MIN_STACK_SIZE
	.align		4
.L_16:
        /*0060*/ 	.byte	0x04, 0x12
        /*0062*/ 	.short	(.L_18 - .L_17)
	.align		4
.L_17:
        /*0064*/ 	.word	index@(_Z12matrix_mul_2PfS_S_iii)
        /*0068*/ 	.word	0x00000000


	//----- nvinfo : EIATTR_MIN_STACK_SIZE
	.align		4
.L_18:
        /*006c*/ 	.byte	0x04, 0x12
        /*006e*/ 	.short	(.L_20 - .L_19)
	.align		4
.L_19:
        /*0070*/ 	.word	index@(_Z12matrix_mul_1PfS_S_iii)
        /*0074*/ 	.word	0x00000000


	//----- nvinfo : EIATTR_MIN_STACK_SIZE
	.align		4
.L_20:
        /*0078*/ 	.byte	0x04, 0x12
        /*007a*/ 	.short	(.L_22 - .L_21)
	.align		4
.L_21:
        /*007c*/ 	.word	index@(_Z10matrix_mulPfS_S_iii)
        /*0080*/ 	.word	0x00000000


	//----- nvinfo : EIATTR_MIN_STACK_SIZE
	.align		4
.L_22:
        /*0084*/ 	.byte	0x04, 0x12
        /*0086*/ 	.short	(.L_24 - .L_23)
	.align		4
.L_23:
        /*0088*/ 	.word	index@(_Z14hello_from_gpuv)
        /*008c*/ 	.word	0x00000000
.L_24:


//--------------------- .nv.compat                --------------------------
	.section	.nv.compat,"",@"SHT_CUDA_COMPAT_INFO"
	.align	4
        /*0000*/ 	.byte	0x02, 0x09, 0x00, 0x00, 0x02, 0x02, 0x01, 0x00, 0x02, 0x05, 0x05, 0x00, 0x03, 0x07, 0x01, 0x01
        /*0010*/ 	.byte	0x02, 0x03, 0x00, 0x00, 0x02, 0x06, 0x01, 0x00, 0x04, 0x0b, 0x08, 0x00, 0x09, 0x00, 0x00, 0x00
        /*0020*/ 	.byte	0x00, 0x00, 0x00, 0x00


//--------------------- .nv.info._Z12matrix_mul_2PfS_S_iii --------------------------
	.section	.nv.info._Z12matrix_mul_2PfS_S_iii,"",@"SHT_CUDA_INFO"
	.sectionflags	@""
	.align	4


	//----- nvinfo : EIATTR_CUDA_API_VERSION
	.align		4
        /*0000*/ 	.byte	0x04, 0x37
        /*0002*/ 	.short	(.L_26 - .L_25)
.L_25:
        /*0004*/ 	.word	0x00000082


	//----- nvinfo : EIATTR_KPARAM_INFO
	.align		4
.L_26:
        /*0008*/ 	.byte	0x04, 0x17
        /*000a*/ 	.short	(.L_28 - .L_27)
.L_27:
        /*000c*/ 	.word	0x00000000
        /*0010*/ 	.short	0x0005
        /*0012*/ 	.short	0x0020
        /*0014*/ 	.byte	0x00, 0xf0, 0x11, 0x00


	//----- nvinfo : EIATTR_KPARAM_INFO
	.align		4
.L_28:
        /*0018*/ 	.byte	0x04, 0x17
        /*001a*/ 	.short	(.L_30 - .L_29)
.L_29:
        /*001c*/ 	.word	0x00000000
        /*0020*/ 	.short	0x0004
        /*0022*/ 	.short	0x001c
        /*0024*/ 	.byte	0x00, 0xf0, 0x11, 0x00


	//----- nvinfo : EIATTR_KPARAM_INFO
	.align		4
.L_30:
        /*0028*/ 	.byte	0x04, 0x17
        /*002a*/ 	.short	(.L_32 - .L_31)
.L_31:
        /*002c*/ 	.word	0x00000000
        /*0030*/ 	.short	0x0003
        /*0032*/ 	.short	0x0018
        /*0034*/ 	.byte	0x00, 0xf0, 0x11, 0x00


	//----- nvinfo : EIATTR_KPARAM_INFO
	.align		4
.L_32:
        /*0038*/ 	.byte	0x04, 0x17
        /*003a*/ 	.short	(.L_34 - .L_33)
.L_33:
        /*003c*/ 	.word	0x00000000
        /*0040*/ 	.short	0x0002
        /*0042*/ 	.short	0x0010
        /*0044*/ 	.byte	0x00, 0xf5, 0x21, 0x00


	//----- nvinfo : EIATTR_KPARAM_INFO
	.align		4
.L_34:
        /*0048*/ 	.byte	0x04, 0x17
        /*004a*/ 	.short	(.L_36 - .L_35)
.L_35:
        /*004c*/ 	.word	0x00000000
        /*0050*/ 	.short	0x0001
        /*0052*/ 	.short	0x0008
        /*0054*/ 	.byte	0x00, 0xf5, 0x21, 0x00


	//----- nvinfo : EIATTR_KPARAM_INFO
	.align		4
.L_36:
        /*0058*/ 	.byte	0x04, 0x17
        /*005a*/ 	.short	(.L_38 - .L_37)
.L_37:
        /*005c*/ 	.word	0x00000000
        /*0060*/ 	.short	0x0000
        /*0062*/ 	.short	0x0000
        /*0064*/ 	.byte	0x00, 0xf5, 0x21, 0x00


	//----- nvinfo : EIATTR_SPARSE_MMA_MASK
	.align		4
.L_38:
        /*0068*/ 	.byte	0x03, 0x50
        /*006a*/ 	.short	0x0000


	//----- nvinfo : EIATTR_MAXREG_COUNT
	.align		4
        /*006c*/ 	.byte	0x03, 0x1b
        /*006e*/ 	.short	0x00ff


	//----- nvinfo : EIATTR_NUM_BARRIERS
	.align		4
        /*0070*/ 	.byte	0x02, 0x4c
        /*0072*/ 	.byte	0x01
	.zero		1


	//----- nvinfo : EIATTR_MERCURY_ISA_VERSION
	.align		4
        /*0074*/ 	.byte	0x03, 0x5f
        /*0076*/ 	.short	0x0101


	//----- nvinfo : EIATTR_UNUSED_LOAD_BYTE_OFFSET
	.align		4
        /*0078*/ 	.byte	0x04, 0x44
        /*007a*/ 	.short	(.L_40 - .L_39)


	//   ....[0]....
.L_39:
        /*007c*/ 	.word	0x00000d40
        /*0080*/ 	.word	0x00000fff


	//----- nvinfo : EIATTR_VRC_CTA_INIT_COUNT
	.align		4
.L_40:
        /*0084*/ 	.byte	0x02, 0x4a
	.zero		1
	.zero		1


	//----- nvinfo : EIATTR_EXIT_INSTR_OFFSETS
	.align		4
        /*0088*/ 	.byte	0x04, 0x1c
        /*008a*/ 	.short	(.L_42 - .L_41)


	//   ....[0]....
.L_41:
        /*008c*/ 	.word	0x000001a0


	//   ....[1]....
        /*0090*/ 	.word	0x000001c0


	//   ....[2]....
        /*0094*/ 	.word	0x00000e50


	//----- nvinfo : EIATTR_CRS_STACK_SIZE
	.align		4
.L_42:
        /*0098*/ 	.byte	0x04, 0x1e
        /*009a*/ 	.short	(.L_44 - .L_43)
.L_43:
        /*009c*/ 	.word	0x00000000


	//----- nvinfo : EIATTR_CBANK_PARAM_SIZE
	.align		4
.L_44:
        /*00a0*/ 	.byte	0x03, 0x19
        /*00a2*/ 	.short	0x0024


	//----- nvinfo : EIATTR_PARAM_CBANK
	.align		4
        /*00a4*/ 	.byte	0x04, 0x0a
        /*00a6*/ 	.short	(.L_46 - .L_45)
	.align		4
.L_45:
        /*00a8*/ 	.word	index@(.nv.constant0._Z12matrix_mul_2PfS_S_iii)
        /*00ac*/ 	.short	0x0380
        /*00ae*/ 	.short	0x0024


	//----- nvinfo : EIATTR_SW_WAR
	.align		4
.L_46:
        /*00b0*/ 	.byte	0x04, 0x36
        /*00b2*/ 	.short	(.L_48 - .L_47)
.L_47:
        /*00b4*/ 	.word	0x00000008
.L_48:


//--------------------- .nv.info._Z12matrix_mul_1PfS_S_iii --------------------------
	.section	.nv.info._Z12matrix_mul_1PfS_S_iii,"",@"SHT_CUDA_INFO"
	.sectionflags	@""
	.align	4


	//----- nvinfo : EIATTR_CUDA_API_VERSION
	.align		4
        /*0000*/ 	.byte	0x04, 0x37
        /*0002*/ 	.short	(.L_50 - .L_49)
.L_49:
        /*0004*/ 	.word	0x00000082


	//----- nvinfo : EIATTR_KPARAM_INFO
	.align		4
.L_50:
        /*0008*/ 	.byte	0x04, 0x17
        /*000a*/ 	.short	(.L_52 - .L_51)
.L_51:
        /*000c*/ 	.word	0x00000000
        /*0010*/ 	.short	0x0005
        /*0012*/ 	.short	0x0020
        /*0014*/ 	.byte	0x00, 0xf0, 0x11, 0x00


	//----- nvinfo : EIATTR_KPARAM_INFO
	.align		4
.L_52:
        /*0018*/ 	.byte	0x04, 0x17
        /*001a*/ 	.short	(.L_54 - .L_53)
.L_53:
        /*001c*/ 	.word	0x00000000
        /*0020*/ 	.short	0x0004
        /*0022*/ 	.short	0x001c
        /*0024*/ 	.byte	0x00, 0xf0, 0x11, 0x00


	//----- nvinfo : EIATTR_KPARAM_INFO
	.align		4
.L_54:
        /*0028*/ 	.byte	0x04, 0x17
        /*002a*/ 	.short	(.L_56 - .L_55)
.L_55:
        /*002c*/ 	.word	0x00000000
        /*0030*/ 	.short	0x0003
        /*0032*/ 	.short	0x0018
        /*0034*/ 	.byte	0x00, 0xf0, 0x11, 0x00


	//----- nvinfo : EIATTR_KPARAM_INFO
	.align		4
.L_56:
        /*0038*/ 	.byte	0x04, 0x17
        /*003a*/ 	.short	(.L_58 - .L_57)
.L_57:
        /*003c*/ 	.word	0x00000000
        /*0040*/ 	.short	0x0002
        /*0042*/ 	.short	0x0010
        /*0044*/ 	.byte	0x00, 0xf5, 0x21, 0x00


	//----- nvinfo : EIATTR_KPARAM_INFO
	.align		4
.L_58:
        /*0048*/ 	.byte	0x04, 0x17
        /*004a*/ 	.short	(.L_60 - .L_59)
.L_59:
        /*004c*/ 	.word	0x00000000
        /*0050*/ 	.short	0x0001
        /*0052*/ 	.short	0x0008
        /*0054*/ 	.byte	0x00, 0xf5, 0x21, 0x00


	//----- nvinfo : EIATTR_KPARAM_INFO
	.align		4
.L_60:
        /*0058*/ 	.byte	0x04, 0x17
        /*005a*/ 	.short	(.L_62 - .L_61)
.L_61:
        /*005c*/ 	.word	0x00000000
        /*0060*/ 	.short	0x0000
        /*0062*/ 	.short	0x0000
        /*0064*/ 	.byte	0x00, 0xf5, 0x21, 0x00


	//----- nvinfo : EIATTR_SPARSE_MMA_MASK
	.align		4
.L_62:
        /*0068*/ 	.byte	0x03, 0x50
        /*006a*/ 	.short	0x0000


	//----- nvinfo : EIATTR_MAXREG_COUNT
	.align		4
        /*006c*/ 	.byte	0x03, 0x1b
        /*006e*/ 	.short	0x00ff


	//----- nvinfo : EIATTR_MERCURY_ISA_VERSION
	.align		4
        /*0070*/ 	.byte	0x03, 0x5f
        /*0072*/ 	.short	0x0101


	//----- nvinfo : EIATTR_VRC_CTA_INIT_COUNT
	.align		4
        /*0074*/ 	.byte	0x02, 0x4a
	.zero		1
	.zero		1


	//----- nvinfo : EIATTR_EXIT_INSTR_OFFSETS
	.align		4
        /*0078*/ 	.byte	0x04, 0x1c
        /*007a*/ 	.short	(.L_64 - .L_63)


	//   ....[0]....
.L_63:
        /*007c*/ 	.word	0x00000040


	//   ....[1]....
        /*0080*/ 	.word	0x00000070


	//   ....[2]....
        /*0084*/ 	.word	0x000009c0


	//----- nvinfo : EIATTR_CRS_STACK_SIZE
	.align		4
.L_64:
        /*0088*/ 	.byte	0x04, 0x1e
        /*008a*/ 	.short	(.L_66 - .L_65)
.L_65:
        /*008c*/ 	.word	0x00000000


	//----- nvinfo : EIATTR_CBANK_PARAM_SIZE
	.align		4
.L_66:
        /*0090*/ 	.byte	0x03, 0x19
        /*0092*/ 	.short	0x0024


	//----- nvinfo : EIATTR_PARAM_CBANK
	.align		4
        /*0094*/ 	.byte	0x04, 0x0a
        /*0096*/ 	.short	(.L_68 - .L_67)
	.align		4
.L_67:
        /*0098*/ 	.word	index@(.nv.constant0._Z12matrix_mul_1PfS_S_iii)
        /*009c*/ 	.short	0x0380
        /*009e*/ 	.short	0x0024


	//----- nvinfo : EIATTR_SW_WAR
	.align		4
.L_68:
        /*00a0*/ 	.byte	0x04, 0x36
        /*00a2*/ 	.short	(.L_70 - .L_69)
.L_69:
        /*00a4*/ 	.word	0x00000008
.L_70:


//--------------------- .nv.info._Z10matrix_mulPfS_S_iii --------------------------
	.section	.nv.info._Z10matrix_mulPfS_S_iii,"",@"SHT_CUDA_INFO"
	.sectionflags	@""
	.align	4


	//----- nvinfo : EIATTR_CUDA_API_VERSION
	.align		4
        /*0000*/ 	.byte	0x04, 0x37
        /*0002*/ 	.short	(.L_72 - .L_71)
.L_71:
        /*0004*/ 	.word	0x00000082


	//----- nvinfo : EIATTR_KPARAM_INFO
	.align		4
.L_72:
        /*0008*/ 	.byte	0x04, 0x17
        /*000a*/ 	.short	(.L_74 - .L_73)
.L_73:
        /*000c*/ 	.word	0x00000000
        /*0010*/ 	.short	0x0005
        /*0012*/ 	.short	0x0020
        /*0014*/ 	.byte	0x00, 0xf0, 0x11, 0x00


	//----- nvinfo : EIATTR_KPARAM_INFO
	.align		4
.L_74:
        /*0018*/ 	.byte	0x04, 0x17
        /*001a*/ 	.short	(.L_76 - .L_75)
.L_75:
        /*001c*/ 	.word	0x00000000
        /*0020*/ 	.short	0x0004
        /*0022*/ 	.short	0x001c
        /*0024*/ 	.byte	0x00, 0xf0, 0x11, 0x00


	//----- nvinfo : EIATTR_KPARAM_INFO
	.align		4
.L_76:
        /*0028*/ 	.byte	0x04, 0x17
        /*002a*/ 	.short	(.L_78 - .L_77)
.L_77:
        /*002c*/ 	.word	0x00000000
        /*0030*/ 	.short	0x0003
        /*0032*/ 	.short	0x0018
        /*0034*/ 	.byte	0x00, 0xf0, 0x11, 0x00


	//----- nvinfo : EIATTR_KPARAM_INFO
	.align		4
.L_78:
        /*0038*/ 	.byte	0x04, 0x17
        /*003a*/ 	.short	(.L_80 - .L_79)
.L_79:
        /*003c*/ 	.word	0x00000000
        /*0040*/ 	.short	0x0002
        /*0042*/ 	.short	0x0010
        /*0044*/ 	.byte	0x00, 0xf5, 0x21, 0x00


	//----- nvinfo : EIATTR_KPARAM_INFO
	.align		4
.L_80:
        /*0048*/ 	.byte	0x04, 0x17
        /*004a*/ 	.short	(.L_82 - .L_81)
.L_81:
        /*004c*/ 	.word	0x00000000
        /*0050*/ 	.short	0x0001
        /*0052*/ 	.short	0x0008
        /*0054*/ 	.byte	0x00, 0xf5, 0x21, 0x00


	//----- nvinfo : EIATTR_KPARAM_INFO
	.align		4
.L_82:
        /*0058*/ 	.byte	0x04, 0x17
        /*005a*/ 	.short	(.L_84 - .L_83)
.L_83:
        /*005c*/ 	.word	0x00000000
        /*0060*/ 	.short	0x0000
        /*0062*/ 	.short	0x0000
        /*0064*/ 	.byte	0x00, 0xf5, 0x21, 0x00


	//----- nvinfo : EIATTR_SPARSE_MMA_MASK
	.align		4
.L_84:
        /*0068*/ 	.byte	0x03, 0x50
        /*006a*/ 	.short	0x0000


	//----- nvinfo : EIATTR_MAXREG_COUNT
	.align		4
        /*006c*/ 	.byte	0x03, 0x1b
        /*006e*/ 	.short	0x00ff


	//----- nvinfo : EIATTR_MERCURY_ISA_VERSION
	.align		4
        /*0070*/ 	.byte	0x03, 0x5f
        /*0072*/ 	.short	0x0101


	//----- nvinfo : EIATTR_VRC_CTA_INIT_COUNT
	.align		4
        /*0074*/ 	.byte	0x02, 0x4a
	.zero		1
	.zero		1


	//----- nvinfo : EIATTR_EXIT_INSTR_OFFSETS
	.align		4
        /*0078*/ 	.byte	0x04, 0x1c
        /*007a*/ 	.short	(.L_86 - .L_85)


	//   ....[0]....
.L_85:
        /*007c*/ 	.word	0x00000250


	//   ....[1]....
        /*0080*/ 	.word	0x00000690


	//   ....[2]....
        /*0084*/ 	.word	0x00000880


	//   ....[3]....
        /*0088*/ 	.word	0x000009d0


	//   ....[4]....
        /*008c*/ 	.word	0x00000a80


	//----- nvinfo : EIATTR_CBANK_PARAM_SIZE
	.align		4
.L_86:
        /*0090*/ 	.byte	0x03, 0x19
        /*0092*/ 	.short	0x0024


	//----- nvinfo : EIATTR_PARAM_CBANK
	.align		4
        /*0094*/ 	.byte	0x04, 0x0a
        /*0096*/ 	.short	(.L_88 - .L_87)
	.align		4
.L_87:
        /*0098*/ 	.word	index@(.nv.constant0._Z10matrix_mulPfS_S_iii)
        /*009c*/ 	.short	0x0380
        /*009e*/ 	.short	0x0024


	//----- nvinfo : EIATTR_SW_WAR
	.align		4
.L_88:
        /*00a0*/ 	.byte	0x04, 0x36
        /*00a2*/ 	.short	(.L_90 - .L_89)
.L_89:
        /*00a4*/ 	.word	0x00000008
.L_90:


//--------------------- .nv.info._Z14hello_from_gpuv --------------------------
	.section	.nv.info._Z14hello_from_gpuv,"",@"SHT_CUDA_INFO"
	.sectionflags	@""
	.align	4


	//----- nvinfo : EIATTR_CUDA_API_VERSION
	.align		4
        /*0000*/ 	.byte	0x04, 0x37
        /*0002*/ 	.short	(.L_92 - .L_91)
.L_91:
        /*0004*/ 	.word	0x00000082


	//----- nvinfo : EIATTR_SPARSE_MMA_MASK
	.align		4
.L_92:
        /*0008*/ 	.byte	0x03, 0x50
        /*000a*/ 	.short	0x0000


	//----- nvinfo : EIATTR_MAXREG_COUNT
	.align		4
        /*000c*/ 	.byte	0x03, 0x1b
        /*000e*/ 	.short	0x00ff


	//----- nvinfo : EIATTR_EXTERNS
	.align		4
        /*0010*/ 	.byte	0x04, 0x0f
        /*0012*/ 	.short	(.L_94 - .L_93)


	//   ....[0]....
	.align		4
.L_93:
        /*0014*/ 	.word	index@(vprintf)


	//----- nvinfo : EIATTR_MERCURY_ISA_VERSION
	.align		4
.L_94:
        /*0018*/ 	.byte	0x03, 0x5f
        /*001a*/ 	.short	0x0101


	//----- nvinfo : EIATTR_VRC_CTA_INIT_COUNT
	.align		4
        /*001c*/ 	.byte	0x02, 0x4a
	.zero		1
	.zero		1


	//----- nvinfo : EIATTR_SYSCALL_OFFSETS
	.align		4
        /*0020*/ 	.byte	0x04, 0x46
        /*0022*/ 	.short	(.L_96 - .L_95)


	//   ....[0]....
.L_95:
        /*0024*/ 	.word	0x00000080


	//----- nvinfo : EIATTR_EXIT_INSTR_OFFSETS
	.align		4
.L_96:
        /*0028*/ 	.byte	0x04, 0x1c
        /*002a*/ 	.short	(.L_98 - .L_97)


	//   ....[0]....
.L_97:
        /*002c*/ 	.word	0x00000090


	//----- nvinfo : EIATTR_SW_WAR
	.align		4
.L_98:
        /*0030*/ 	.byte	0x04, 0x36
        /*0032*/ 	.short	(.L_100 - .L_99)
.L_99:
        /*0034*/ 	.word	0x00000008
.L_100:


//--------------------- .nv.callgraph             --------------------------
	.section	.nv.callgraph,"",@"SHT_CUDA_CALLGRAPH"
	.align	4
	.sectionentsize	8
	.align		4
        /*0000*/ 	.word	0x00000000
	.align		4
        /*0004*/ 	.word	0xffffffff
	.align		4
        /*0008*/ 	.word	index@(_Z14hello_from_gpuv)
	.align		4
        /*000c*/ 	.word	index@(vprintf)
	.align		4
        /*0010*/ 	.word	0x00000000
	.align		4
        /*0014*/ 	.word	0xfffffffe
	.align		4
        /*0018*/ 	.word	0x00000000
	.align		4
        /*001c*/ 	.word	0xfffffffd
	.align		4
        /*0020*/ 	.word	0x00000000
	.align		4
        /*0024*/ 	.word	0xfffffffc


//--------------------- .nv.constant4             --------------------------
	.section	.nv.constant4,"a",@progbits
	.align	8
	.align		8
.nv.constant4:
        /*0000*/ 	.dword	$str
	.align		8
        /*0008*/ 	.dword	vprintf


//--------------------- .text._Z12matrix_mul_2PfS_S_iii --------------------------
	.section	.text._Z12matrix_mul_2PfS_S_iii,"ax",@progbits
	.align	128
        .global         _Z12matrix_mul_2PfS_S_iii
        .type           _Z12matrix_mul_2PfS_S_iii,@function
        .size           _Z12matrix_mul_2PfS_S_iii,(.L_x_24 - _Z12matrix_mul_2PfS_S_iii)
        .other          _Z12matrix_mul_2PfS_S_iii,@"STO_CUDA_ENTRY STV_DEFAULT"
_Z12matrix_mul_2PfS_S_iii:
.text._Z12matrix_mul_2PfS_S_iii:
[----:B------:R-:W-:Y:S01]  /*0000*/  LDC R1, c[0x0][0x37c] ;  /* 0x0000df00ff017b82 */ /* 0x000fe20000000800 */
[----:B------:R-:W0:Y:S07]  /*0010*/  S2R R12, SR_TID.X ;  /* 0x00000000000c7919 */ /* 0x000e2e0000002100 */
[----:B------:R-:W0:Y:S01]  /*0020*/  LDC R13, c[0x0][0x3a0] ;  /* 0x0000e800ff0d7b82 */ /* 0x000e220000000800 */
[----:B------:R-:W1:Y:S01]  /*0030*/  LDCU.64 UR6, c[0x0][0x358] ;  /* 0x00006b00ff0677ac */ /* 0x000e620008000a00 */
[----:B------:R-:W-:Y:S06]  /*0040*/  BSSY.RECONVERGENT B0, `(.L_x_0) ;  /* 0x0000012000007945 */ /* 0x000fec0003800200 */
[----:B------:R-:W2:Y:S01]  /*0050*/  S2UR UR8, SR_CTAID.X ;  /* 0x00000000000879c3 */ /* 0x000ea20000002500 */
[----:B0-----:R-:W-:-:S13]  /*0060*/  ISETP.GE.AND P0, PT, R12, R13, PT ;  /* 0x0000000d0c00720c */ /* 0x001fda0003f06270 */
[----:B-12---:R-:W-:Y:S05]  /*0070*/  @P0 BRA `(.L_x_1) ;  /* 0x0000000000380947 */ /* 0x006fea0003800000 */
[----:B------:R-:W0:Y:S01]  /*0080*/  S2R R7, SR_CgaCtaId ;  /* 0x0000000000077919 */ /* 0x000e220000008800 */
[----:B------:R-:W1:Y:S01]  /*0090*/  LDC R11, c[0x0][0x360] ;  /* 0x0000d800ff0b7b82 */ /* 0x000e620000000800 */
[----:B------:R-:W-:-:S07]  /*00a0*/  MOV R0, 0x400 ;  /* 0x0000040000007802 */ /* 0x000fce0000000f00 */
[----:B------:R-:W2:Y:S01]  /*00b0*/  LDC.64 R4, c[0x0][0x380] ;  /* 0x0000e000ff047b82 */ /* 0x000ea20000000a00 */
[----:B0-----:R-:W-:Y:S02]  /*00c0*/  LEA R7, R7, R0, 0x18 ;  /* 0x0000000007077211 */ /* 0x001fe400078ec0ff */
[----:B------:R-:W-:-:S07]  /*00d0*/  MOV R0, R12 ;  /* 0x0000000c00007202 */ /* 0x000fce0000000f00 */
.L_x_2:
[----:B------:R-:W-:-:S04]  /*00e0*/  IMAD R3, R13, UR8, R0 ;  /* 0x000000080d037c24 */ /* 0x000fc8000f8e0200 */
[----:B0-2---:R-:W-:-:S06]  /*00f0*/  IMAD.WIDE R2, R3, 0x4, R4 ;  /* 0x0000000403027825 */ /* 0x005fcc00078e0204 */
[----:B------:R-:W2:Y:S01]  /*0100*/  LDG.E R2, desc[UR6][R2.64] ;  /* 0x0000000602027981 */ /* 0x000ea2000c1e1900 */
[----:B------:R-:W-:Y:S02]  /*0110*/  LEA R9, R0, R7, 0x2 ;  /* 0x0000000700097211 */ /* 0x000fe400078e10ff */
[----:B-1----:R-:W-:-:S04]  /*0120*/  IADD3 R0, PT, PT, R11, R0, RZ ;  /* 0x000000000b007210 */ /* 0x002fc80007ffe0ff */
[----:B------:R-:W-:Y:S01]  /*0130*/  ISETP.GE.AND P0, PT, R0, R13, PT ;  /* 0x0000000d0000720c */ /* 0x000fe20003f06270 */
[----:B--2---:R0:W-:-:S12]  /*0140*/  STS [R9], R2 ;  /* 0x0000000209007388 */ /* 0x0041d80000000800 */
[----:B------:R-:W-:Y:S05]  /*0150*/  @!P0 BRA `(.L_x_2) ;  /* 0xfffffffc00e08947 */ /* 0x000fea000383ffff */
.L_x_1:
[----:B------:R-:W-:Y:S05]  /*0160*/  BSYNC.RECONVERGENT B0 ;  /* 0x0000000000007941 */ /* 0x000fea0003800200 */
.L_x_0:
[----:B------:R-:W1:Y:S01]  /*0170*/  LDCU UR4, c[0x0][0x39c] ;  /* 0x00007380ff0477ac */ /* 0x000e620008000800 */
[----:B------:R-:W-:Y:S01]  /*0180*/  BAR.SYNC.DEFER_BLOCKING 0x0 ;  /* 0x0000000000007b1d */ /* 0x000fe20000010000 */
[----:B-1----:R-:W-:-:S13]  /*0190*/  ISETP.GE.AND P0, PT, R12, UR4, PT ;  /* 0x000000040c007c0c */ /* 0x002fda000bf06270 */
[----:B------:R-:W-:Y:S05]  /*01a0*/  @P0 EXIT ;  /* 0x000000000000094d */ /* 0x000fea0003800000 */
[----:B------:R-:W-:-:S13]  /*01b0*/  ISETP.GE.AND P0, PT, R13, 0x1, PT ;  /* 0x000000010d00780c */ /* 0x000fda0003f06270 */
[----:B------:R-:W-:Y:S05]  /*01c0*/  @!P0 EXIT ;  /* 0x000000000000894d */ /* 0x000fea0003800000 */
[C---:B------:R-:W-:Y:S01]  /*01d0*/  LOP3.LUT R0, R13.reuse, 0x7, RZ, 0xc0, !PT ;  /* 0x000000070d007812 */ /* 0x040fe200078ec0ff */
[----:B------:R-:W1:Y:S01]  /*01e0*/  LDCU UR9, c[0x0][0x360] ;  /* 0x00006c00ff0977ac */ /* 0x000e620008000800 */
[C---:B------:R-:W-:Y:S02]  /*01f0*/  LOP3.LUT R6, R13.reuse, 0xf, RZ, 0xc0, !PT ;  /* 0x0000000f0d067812 */ /* 0x040fe400078ec0ff */
[----:B0-----:R-:W-:Y:S02]  /*0200*/  IADD3 R2, PT, PT, R0, -0x1, RZ ;  /* 0xffffffff00027810 */ /* 0x001fe40007ffe0ff */
[C---:B------:R-:W-:Y:S02]  /*0210*/  LOP3.LUT R3, R13.reuse, 0x3, RZ, 0xc0, !PT ;  /* 0x000000030d037812 */ /* 0x040fe400078ec0ff */
[----:B------:R-:W-:Y:S02]  /*0220*/  ISETP.GE.U32.AND P0, PT, R2, 0x3, PT ;  /* 0x000000030200780c */ /* 0x000fe40003f06070 */
[----:B------:R-:W-:-:S04]  /*0230*/  LOP3.LUT R2, R13, 0x7ffffff0, RZ, 0xc0, !PT ;  /* 0x7ffffff00d027812 */ /* 0x000fc800078ec0ff */
[----:B------:R-:W-:-:S07]  /*0240*/  IADD3 R4, PT, PT, -R2, RZ, RZ ;  /* 0x000000ff02047210 */ /* 0x000fce0007ffe1ff */
.L_x_8:
[----:B0-----:R-:W0:Y:S01]  /*0250*/  LDC R5, c[0x0][0x39c] ;  /* 0x0000e700ff057b82 */ /* 0x001e220000000800 */
[----:B--2---:R-:W2:Y:S07]  /*0260*/  LDCU UR4, c[0x0][0x3a0] ;  /* 0x00007400ff0477ac */ /* 0x004eae0008000800 */
[----:B---34-:R-:W3:Y:S01]  /*0270*/  LDC.64 R14, c[0x0][0x390] ;  /* 0x0000e400ff0e7b82 */ /* 0x018ee20000000a00 */
[----:B0-----:R-:W-:-:S04]  /*0280*/  IMAD R7, R5, UR8, R12 ;  /* 0x0000000805077c24 */ /* 0x001fc8000f8e020c */
[----:B---3--:R-:W-:-:S05]  /*0290*/  IMAD.WIDE R14, R7, 0x4, R14 ;  /* 0x00000004070e7825 */ /* 0x008fca00078e020e */
[----:B-----5:R0:W5:Y:S01]  /*02a0*/  LDG.E R17, desc[UR6][R14.64] ;  /* 0x000000060e117981 */ /* 0x020162000c1e1900 */
[----:B--2---:R-:W-:Y:S01]  /*02b0*/  UISETP.GE.U32.AND UP0, UPT, UR4, 0x10, UPT ;  /* 0x000000100400788c */ /* 0x004fe2000bf06070 */
[----:B------:R-:W-:-:S08]  /*02c0*/  HFMA2 R7, -RZ, RZ, 0, 0 ;  /* 0x00000000ff077431 */ /* 0x000fd000000001ff */
[----:B0-----:R-:W-:Y:S05]  /*02d0*/  BRA.U !UP0, `(.L_x_3) ;  /* 0x0000000508487547 */ /* 0x001fea000b800000 */
[----:B------:R-:W0:Y:S01]  /*02e0*/  S2UR UR5, SR_CgaCtaId ;  /* 0x00000000000579c3 */ /* 0x000e220000008800 */
[----:B------:R-:W-:Y:S01]  /*02f0*/  UMOV UR4, 0x400 ;  /* 0x0000040000047882 */ /* 0x000fe20000000000 */
[----:B------:R-:W-:Y:S02]  /*0300*/  MOV R16, R12 ;  /* 0x0000000c00107202 */ /* 0x000fe40000000f00 */
[----:B------:R-:W-:Y:S01]  /*0310*/  MOV R7, R4 ;  /* 0x0000000400077202 */ /* 0x000fe20000000f00 */
[----:B0-----:R-:W-:-:S04]  /*0320*/  ULEA UR4, UR5, UR4, 0x18 ;  /* 0x0000000405047291 */ /* 0x001fc8000f8ec0ff */
[----:B------:R-:W-:-:S06]  /*0330*/  UIADD3 UR4, UPT, UPT, UR4, 0x20, URZ ;  /* 0x0000002004047890 */ /* 0x000fcc000fffe0ff */
[----:B------:R-:W-:-:S07]  /*0340*/  MOV R13, UR4 ;  /* 0x00000004000d7c02 */ /* 0x000fce0008000f00 */
.L_x_4:
[----:B------:R-:W0:Y:S01]  /*0350*/  LDC.64 R18, c[0x0][0x388] ;  /* 0x0000e200ff127b82 */ /* 0x000e220000000a00 */
[----:B--2---:R-:W2:Y:S01]  /*0360*/  LDS.128 R8, [R13+-0x20] ;  /* 0xffffe0000d087984 */ /* 0x004ea20000000c00 */
[----:B0-----:R-:W-:-:S05]  /*0370*/  IMAD.WIDE R18, R16, 0x4, R18 ;  /* 0x0000000410127825 */ /* 0x001fca00078e0212 */
[----:B------:R-:W2:Y:S02]  /*0380*/  LDG.E R20, desc[UR6][R18.64] ;  /* 0x0000000612147981 */ /* 0x000ea4000c1e1900 */
[----:B--2--5:R-:W-:Y:S01]  /*0390*/  FFMA R8, R8, R20, R17 ;  /* 0x0000001408087223 */ /* 0x024fe20000000011 */
[----:B------:R-:W-:-:S04]  /*03a0*/  IMAD.WIDE R20, R5, 0x4, R18 ;  /* 0x0000000405147825 */ /* 0x000fc800078e0212 */
[----:B------:R-:W-:Y:S04]  /*03b0*/  STG.E desc[UR6][R14.64], R8 ;  /* 0x000000080e007986 */ /* 0x000fe8000c101906 */
[----:B------:R-:W2:Y:S01]  /*03c0*/  LDG.E R17, desc[UR6][R20.64] ;  /* 0x0000000614117981 */ /* 0x000ea2000c1e1900 */
[----:B------:R-:W-:-:S04]  /*03d0*/  IMAD.WIDE R22, R5, 0x4, R20 ;  /* 0x0000000405167825 */ /* 0x000fc800078e0214 */
[----:B--2---:R-:W-:-:S05]  /*03e0*/  FFMA R17, R9, R17, R8 ;  /* 0x0000001109117223 */ /* 0x004fca0000000008 */
[----:B------:R-:W-:Y:S04]  /*03f0*/  STG.E desc[UR6][R14.64], R17 ;  /* 0x000000110e007986 */ /* 0x000fe8000c101906 */
[----:B------:R-:W2:Y:S01]  /*0400*/  LDG.E R9, desc[UR6][R22.64] ;  /* 0x0000000616097981 */ /* 0x000ea2000c1e1900 */
[----:B------:R-:W-:-:S04]  /*0410*/  IMAD.WIDE R18, R5, 0x4, R22 ;  /* 0x0000000405127825 */ /* 0x000fc800078e0216 */
[----:B--2---:R-:W-:-:S05]  /*0420*/  FFMA R26, R10, R9, R17 ;  /* 0x000000090a1a7223 */ /* 0x004fca0000000011 */
[----:B------:R-:W-:Y:S04]  /*0430*/  STG.E desc[UR6][R14.64], R26 ;  /* 0x0000001a0e007986 */ /* 0x000fe8000c101906 */
[----:B------:R-:W2:Y:S01]  /*0440*/  LDG.E R9, desc[UR6][R18.64] ;  /* 0x0000000612097981 */ /* 0x000ea2000c1e1900 */
[----:B------:R-:W-:-:S04]  /*0450*/  IMAD.WIDE R24, R5, 0x4, R18 ;  /* 0x0000000405187825 */ /* 0x000fc800078e0212 */
[----:B--2---:R-:W-:Y:S02]  /*0460*/  FFMA R27, R11, R9, R26 ;  /* 0x000000090b1b7223 */ /* 0x004fe4000000001a */
[----:B------:R-:W0:Y:S04]  /*0470*/  LDS.128 R8, [R13+-0x10] ;  /* 0xfffff0000d087984 */ /* 0x000e280000000c00 */
[----:B------:R2:W-:Y:S04]  /*0480*/  STG.E desc[UR6][R14.64], R27 ;  /* 0x0000001b0e007986 */ /* 0x0005e8000c101906 */
[----:B------:R-:W0:Y:S02]  /*0490*/  LDG.E R20, desc[UR6][R24.64] ;  /* 0x0000000618147981 */ /* 0x000e24000c1e1900 */
[----:B0-----:R-:W-:Y:S01]  /*04a0*/  FFMA R8, R8, R20, R27 ;  /* 0x0000001408087223 */ /* 0x001fe2000000001b */
[----:B------:R-:W-:-:S04]  /*04b0*/  IMAD.WIDE R20, R5, 0x4, R24 ;  /* 0x0000000405147825 */ /* 0x000fc800078e0218 */
[----:B------:R-:W-:Y:S04]  /*04c0*/  STG.E desc[UR6][R14.64], R8 ;  /* 0x000000080e007986 */ /* 0x000fe8000c101906 */
[----:B------:R-:W3:Y:S01]  /*04d0*/  LDG.E R17, desc[UR6][R20.64] ;  /* 0x0000000614117981 */ /* 0x000ee2000c1e1900 */
[----:B------:R-:W-:-:S04]  /*04e0*/  IMAD.WIDE R18, R5, 0x4, R20 ;  /* 0x0000000405127825 */ /* 0x000fc800078e0214 */
[----:B---3--:R-:W-:-:S05]  /*04f0*/  FFMA R17, R9, R17, R8 ;  /* 0x0000001109117223 */ /* 0x008fca0000000008 */
[----:B------:R-:W-:Y:S04]  /*0500*/  STG.E desc[UR6][R14.64], R17 ;  /* 0x000000110e007986 */ /* 0x000fe8000c101906 */
[----:B------:R-:W3:Y:S01]  /*0510*/  LDG.E R9, desc[UR6][R18.64] ;  /* 0x0000000612097981 */ /* 0x000ee2000c1e1900 */
[----:B------:R-:W-:-:S04]  /*0520*/  IMAD.WIDE R22, R5, 0x4, R18 ;  /* 0x0000000405167825 */ /* 0x000fc800078e0212 */
[----:B---3--:R-:W-:-:S05]  /*0530*/  FFMA R26, R10, R9, R17 ;  /* 0x000000090a1a7223 */ /* 0x008fca0000000011 */
[----:B------:R-:W-:Y:S04]  /*0540*/  STG.E desc[UR6][R14.64], R26 ;  /* 0x0000001a0e007986 */ /* 0x000fe8000c101906 */
[----:B------:R-:W2:Y:S01]  /*0550*/  LDG.E R9, desc[UR6][R22.64] ;  /* 0x0000000616097981 */ /* 0x000ea2000c1e1900 */
[----:B------:R-:W-:-:S04]  /*0560*/  IMAD.WIDE R24, R5, 0x4, R22 ;  /* 0x0000000405187825 */ /* 0x000fc800078e0216 */
[----:B--2---:R-:W-:Y:S02]  /*0570*/  FFMA R27, R11, R9, R26 ;  /* 0x000000090b1b7223 */ /* 0x004fe4000000001a */
[----:B------:R-:W0:Y:S04]  /*0580*/  LDS.128 R8, [R13] ;  /* 0x000000000d087984 */ /* 0x000e280000000c00 */
[----:B------:R2:W-:Y:S04]  /*0590*/  STG.E desc[UR6][R14.64], R27 ;  /* 0x0000001b0e007986 */ /* 0x0005e8000c101906 */
[----:B------:R-:W0:Y:S01]  /*05a0*/  LDG.E R20, desc[UR6][R24.64] ;  /* 0x0000000618147981 */ /* 0x000e22000c1e1900 */
[----:B------:R-:W-:-:S04]  /*05b0*/  IMAD.WIDE R18, R5, 0x4, R24 ;  /* 0x0000000405127825 */ /* 0x000fc800078e0218 */
[----:B0-----:R-:W-:-:S05]  /*05c0*/  FFMA R8, R8, R20, R27 ;  /* 0x0000001408087223 */ /* 0x001fca000000001b */
        /* <DEDUP_REMOVED lines=12> */
[----:B------:R-:W0:Y:S04]  /*0690*/  LDS.128 R8, [R13+0x10] ;  /* 0x000010000d087984 */ /* 0x000e280000000c00 */
[----:B------:R2:W-:Y:S04]  /*06a0*/  STG.E desc[UR6][R14.64], R27 ;  /* 0x0000001b0e007986 */ /* 0x0005e8000c101906 */
[----:B------:R-:W0:Y:S02]  /*06b0*/  LDG.E R18, desc[UR6][R24.64] ;  /* 0x0000000618127981 */ /* 0x000e24000c1e1900 */
[----:B0-----:R-:W-:Y:S01]  /*06c0*/  FFMA R28, R8, R18, R27 ;  /* 0x00000012081c7223 */ /* 0x001fe2000000001b */
[----:B------:R-:W-:-:S04]  /*06d0*/  IMAD.WIDE R18, R5, 0x4, R24 ;  /* 0x0000000405127825 */ /* 0x000fc800078e0218 */
[----:B------:R2:W-:Y:S04]  /*06e0*/  STG.E desc[UR6][R14.64], R28 ;  /* 0x0000001c0e007986 */ /* 0x0005e8000c101906 */
[----:B------:R-:W3:Y:S02]  /*06f0*/  LDG.E R8, desc[UR6][R18.64] ;  /* 0x0000000612087981 */ /* 0x000ee4000c1e1900 */
[----:B---3--:R-:W-:Y:S01]  /*0700*/  FFMA R29, R9, R8, R28 ;  /* 0x00000008091d7223 */ /* 0x008fe2000000001c */
[----:B------:R-:W-:-:S04]  /*0710*/  IMAD.WIDE R8, R5, 0x4, R18 ;  /* 0x0000000405087825 */ /* 0x000fc800078e0212 */
[----:B------:R2:W-:Y:S04]  /*0720*/  STG.E desc[UR6][R14.64], R29 ;  /* 0x0000001d0e007986 */ /* 0x0005e8000c101906 */
[----:B------:R-:W3:Y:S01]  /*0730*/  LDG.E R17, desc[UR6][R8.64] ;  /* 0x0000000608117981 */ /* 0x000ee2000c1e1900 */
[----:B------:R-:W-:-:S04]  /*0740*/  IMAD.WIDE R20, R5, 0x4, R8 ;  /* 0x0000000405147825 */ /* 0x000fc800078e0208 */
[----:B---3--:R-:W-:-:S05]  /*0750*/  FFMA R10, R10, R17, R29 ;  /* 0x000000110a0a7223 */ /* 0x008fca000000001d */
[----:B------:R2:W-:Y:S04]  /*0760*/  STG.E desc[UR6][R14.64], R10 ;  /* 0x0000000a0e007986 */ /* 0x0005e8000c101906 */
[----:B------:R-:W3:Y:S01]  /*0770*/  LDG.E R20, desc[UR6][R20.64] ;  /* 0x0000000614147981 */ /* 0x000ee2000c1e1900 */
[----:B------:R-:W-:Y:S02]  /*0780*/  IADD3 R7, PT, PT, R7, 0x10, RZ ;  /* 0x0000001007077810 */ /* 0x000fe40007ffe0ff */
[----:B------:R-:W-:Y:S02]  /*0790*/  IADD3 R13, PT, PT, R13, 0x40, RZ ;  /* 0x000000400d0d7810 */ /* 0x000fe40007ffe0ff */
[----:B------:R-:W-:Y:S02]  /*07a0*/  ISETP.NE.AND P1, PT, R7, RZ, PT ;  /* 0x000000ff0700720c */ /* 0x000fe40003f25270 */
[----:B------:R-:W-:Y:S01]  /*07b0*/  LEA R16, R5, R16, 0x4 ;  /* 0x0000001005107211 */ /* 0x000fe200078e20ff */
[----:B---3--:R-:W-:-:S05]  /*07c0*/  FFMA R17, R11, R20, R10 ;  /* 0x000000140b117223 */ /* 0x008fca000000000a */
[----:B------:R2:W-:Y:S05]  /*07d0*/  STG.E desc[UR6][R14.64], R17 ;  /* 0x000000110e007986 */ /* 0x0005ea000c101906 */
[----:B------:R-:W-:Y:S05]  /*07e0*/  @P1 BRA `(.L_x_4) ;  /* 0xfffffff800d81947 */ /* 0x000fea000383ffff */
[----:B------:R-:W-:-:S07]  /*07f0*/  MOV R7, R2 ;  /* 0x0000000200077202 */ /* 0x000fce0000000f00 */
.L_x_3:
[----:B------:R-:W-:-:S13]  /*0800*/  ISETP.NE.AND P1, PT, R6, RZ, PT ;  /* 0x000000ff0600720c */ /* 0x000fda0003f25270 */
[----:B------:R-:W-:Y:S05]  /*0810*/  @!P1 BRA `(.L_x_5) ;  /* 0x0000000400809947 */ /* 0x000fea0003800000 */
[----:B------:R-:W-:Y:S02]  /*0820*/  IADD3 R8, PT, PT, R6, -0x1, RZ ;  /* 0xffffffff06087810 */ /* 0x000fe40007ffe0ff */
[----:B------:R-:W-:Y:S02]  /*0830*/  ISETP.NE.AND P2, PT, R0, RZ, PT ;  /* 0x000000ff0000720c */ /* 0x000fe40003f45270 */
[----:B------:R-:W-:-:S13]  /*0840*/  ISETP.GE.U32.AND P1, PT, R8, 0x7, PT ;  /* 0x000000070800780c */ /* 0x000fda0003f26070 */
[----:B------:R-:W-:Y:S05]  /*0850*/  @!P1 BRA `(.L_x_6) ;  /* 0x0000000000a49947 */ /* 0x000fea0003800000 */
[----:B------:R-:W0:Y:S01]  /*0860*/  LDC.64 R18, c[0x0][0x388] ;  /* 0x0000e200ff127b82 */ /* 0x000e220000000a00 */
[----:B------:R-:W-:-:S04]  /*0870*/  IMAD R9, R7, R5, R12 ;  /* 0x0000000507097224 */ /* 0x000fc800078e020c */
[----:B0-----:R-:W-:-:S05]  /*0880*/  IMAD.WIDE R18, R9, 0x4, R18 ;  /* 0x0000000409127825 */ /* 0x001fca00078e0212 */
[----:B------:R-:W3:Y:S01]  /*0890*/  LDG.E R16, desc[UR6][R18.64] ;  /* 0x0000000612107981 */ /* 0x000ee2000c1e1900 */
[----:B------:R-:W0:Y:S01]  /*08a0*/  S2UR UR5, SR_CgaCtaId ;  /* 0x00000000000579c3 */ /* 0x000e220000008800 */
[----:B------:R-:W-:Y:S02]  /*08b0*/  UMOV UR4, 0x400 ;  /* 0x0000040000047882 */ /* 0x000fe40000000000 */
[----:B0-----:R-:W-:-:S06]  /*08c0*/  ULEA UR4, UR5, UR4, 0x18 ;  /* 0x0000000405047291 */ /* 0x001fcc000f8ec0ff */
[----:B------:R-:W-:-:S05]  /*08d0*/  LEA R13, R7, UR4, 0x2 ;  /* 0x00000004070d7c11 */ /* 0x000fca000f8e10ff */
[----:B--2---:R-:W3:Y:S02]  /*08e0*/  LDS.128 R8, [R13] ;  /* 0x000000000d087984 */ /* 0x004ee40000000c00 */
[----:B---3-5:R-:W-:Y:S01]  /*08f0*/  FFMA R8, R8, R16, R17 ;  /* 0x0000001008087223 */ /* 0x028fe20000000011 */
[----:B------:R-:W-:-:S04]  /*0900*/  IMAD.WIDE R16, R5, 0x4, R18 ;  /* 0x0000000405107825 */ /* 0x000fc800078e0212 */
[----:B------:R-:W-:Y:S04]  /*0910*/  STG.E desc[UR6][R14.64], R8 ;  /* 0x000000080e007986 */ /* 0x000fe8000c101906 */
[----:B------:R-:W2:Y:S01]  /*0920*/  LDG.E R21, desc[UR6][R16.64] ;  /* 0x0000000610157981 */ /* 0x000ea2000c1e1900 */
[----:B------:R-:W-:-:S04]  /*0930*/  IMAD.WIDE R18, R5, 0x4, R16 ;  /* 0x0000000405127825 */ /* 0x000fc800078e0210 */
[----:B--2---:R-:W-:-:S05]  /*0940*/  FFMA R25, R21, R9, R8 ;  /* 0x0000000915197223 */ /* 0x004fca0000000008 */
[----:B------:R-:W-:Y:S04]  /*0950*/  STG.E desc[UR6][R14.64], R25 ;  /* 0x000000190e007986 */ /* 0x000fe8000c101906 */
[----:B------:R-:W2:Y:S02]  /*0960*/  LDG.E R20, desc[UR6][R18.64] ;  /* 0x0000000612147981 */ /* 0x000ea4000c1e1900 */
[----:B--2---:R-:W-:Y:S01]  /*0970*/  FFMA R24, R20, R10, R25 ;  /* 0x0000000a14187223 */ /* 0x004fe20000000019 */
[----:B------:R-:W-:-:S04]  /*0980*/  IMAD.WIDE R20, R5, 0x4, R18 ;  /* 0x0000000405147825 */ /* 0x000fc800078e0212 */
[----:B------:R-:W-:Y:S04]  /*0990*/  STG.E desc[UR6][R14.64], R24 ;  /* 0x000000180e007986 */ /* 0x000fe8000c101906 */
[----:B------:R-:W2:Y:S01]  /*09a0*/  LDG.E R9, desc[UR6][R20.64] ;  /* 0x0000000614097981 */ /* 0x000ea2000c1e1900 */
[----:B------:R-:W-:-:S04]  /*09b0*/  IMAD.WIDE R22, R5, 0x4, R20 ;  /* 0x0000000405167825 */ /* 0x000fc800078e0214 */
[----:B--2---:R-:W-:Y:S02]  /*09c0*/  FFMA R27, R9, R11, R24 ;  /* 0x0000000b091b7223 */ /* 0x004fe40000000018 */
[----:B------:R-:W0:Y:S04]  /*09d0*/  LDS.128 R8, [R13+0x10] ;  /* 0x000010000d087984 */ /* 0x000e280000000c00 */
[----:B------:R3:W-:Y:S04]  /*09e0*/  STG.E desc[UR6][R14.64], R27 ;  /* 0x0000001b0e007986 */ /* 0x0007e8000c101906 */
[----:B------:R-:W0:Y:S01]  /*09f0*/  LDG.E R16, desc[UR6][R22.64] ;  /* 0x0000000616107981 */ /* 0x000e22000c1e1900 */
[----:B------:R-:W-:-:S04]  /*0a00*/  IMAD.WIDE R18, R5, 0x4, R22 ;  /* 0x0000000405127825 */ /* 0x000fc800078e0216 */
[----:B0-----:R-:W-:-:S05]  /*0a10*/  FFMA R16, R8, R16, R27 ;  /* 0x0000001008107223 */ /* 0x001fca000000001b */
[----:B------:R3:W-:Y:S04]  /*0a20*/  STG.E desc[UR6][R14.64], R16 ;  /* 0x000000100e007986 */ /* 0x0007e8000c101906 */
[----:B------:R-:W2:Y:S02]  /*0a30*/  LDG.E R17, desc[UR6][R18.64] ;  /* 0x0000000612117981 */ /* 0x000ea4000c1e1900 */
[----:B--2---:R-:W-:Y:S01]  /*0a40*/  FFMA R25, R17, R9, R16 ;  /* 0x0000000911197223 */ /* 0x004fe20000000010 */
[----:B------:R-:W-:-:S04]  /*0a50*/  IMAD.WIDE R8, R5, 0x4, R18 ;  /* 0x0000000405087825 */ /* 0x000fc800078e0212 */
[----:B------:R3:W-:Y:S04]  /*0a60*/  STG.E desc[UR6][R14.64], R25 ;  /* 0x000000190e007986 */ /* 0x0007e8000c101906 */
[----:B------:R-:W2:Y:S02]  /*0a70*/  LDG.E R20, desc[UR6][R8.64] ;  /* 0x0000000608147981 */ /* 0x000ea4000c1e1900 */
[----:B--2---:R-:W-:Y:S01]  /*0a80*/  FFMA R10, R20, R10, R25 ;  /* 0x0000000a140a7223 */ /* 0x004fe20000000019 */
[----:B------:R-:W-:-:S04]  /*0a90*/  IMAD.WIDE R20, R5, 0x4, R8 ;  /* 0x0000000405147825 */ /* 0x000fc800078e0208 */
[----:B------:R3:W-:Y:S04]  /*0aa0*/  STG.E desc[UR6][R14.64], R10 ;  /* 0x0000000a0e007986 */ /* 0x0007e8000c101906 */
[----:B------:R-:W2:Y:S01]  /*0ab0*/  LDG.E R21, desc[UR6][R20.64] ;  /* 0x0000000614157981 */ /* 0x000ea2000c1e1900 */
[----:B------:R-:W-:Y:S01]  /*0ac0*/  IADD3 R7, PT, PT, R7, 0x8, RZ ;  /* 0x0000000807077810 */ /* 0x000fe20007ffe0ff */
[----:B--2---:R-:W-:-:S05]  /*0ad0*/  FFMA R17, R21, R11, R10 ;  /* 0x0000000b15117223 */ /* 0x004fca000000000a */
[----:B------:R3:W-:Y:S02]  /*0ae0*/  STG.E desc[UR6][R14.64], R17 ;  /* 0x000000110e007986 */ /* 0x0007e4000c101906 */
.L_x_6:
[----:B------:R-:W-:Y:S05]  /*0af0*/  @!P2 BRA `(.L_x_5) ;  /* 0x0000000000c8a947 */ /* 0x000fea0003800000 */
[----:B------:R-:W-:Y:S01]  /*0b00*/  ISETP.NE.AND P1, PT, R3, RZ, PT ;  /* 0x000000ff0300720c */ /* 0x000fe20003f25270 */
[----:B------:R-:W-:-:S12]  /*0b10*/  @!P0 BRA `(.L_x_7) ;  /* 0x0000000000608947 */ /* 0x000fd80003800000 */
[----:B------:R-:W0:Y:S01]  /*0b20*/  LDC.64 R18, c[0x0][0x388] ;  /* 0x0000e200ff127b82 */ /* 0x000e220000000a00 */
[----:B------:R-:W-:-:S04]  /*0b30*/  IMAD R9, R7, R5, R12 ;  /* 0x0000000507097224 */ /* 0x000fc800078e020c */
[----:B0-----:R-:W-:-:S05]  /*0b40*/  IMAD.WIDE R18, R9, 0x4, R18 ;  /* 0x0000000409127825 */ /* 0x001fca00078e0212 */
[----:B------:R-:W4:Y:S01]  /*0b50*/  LDG.E R13, desc[UR6][R18.64] ;  /* 0x00000006120d7981 */ /* 0x000f22000c1e1900 */
[----:B------:R-:W0:Y:S01]  /*0b60*/  S2UR UR5, SR_CgaCtaId ;  /* 0x00000000000579c3 */ /* 0x000e220000008800 */
[----:B------:R-:W-:Y:S01]  /*0b70*/  UMOV UR4, 0x400 ;  /* 0x0000040000047882 */ /* 0x000fe20000000000 */
[----:B------:R-:W-:Y:S01]  /*0b80*/  IMAD.WIDE R20, R5, 0x4, R18 ;  /* 0x0000000405147825 */ /* 0x000fe200078e0212 */
[----:B0-----:R-:W-:-:S06]  /*0b90*/  ULEA UR4, UR5, UR4, 0x18 ;  /* 0x0000000405047291 */ /* 0x001fcc000f8ec0ff */
[----:B------:R-:W-:-:S06]  /*0ba0*/  LEA R11, R7, UR4, 0x2 ;  /* 0x00000004070b7c11 */ /* 0x000fcc000f8e10ff */
[----:B--23--:R-:W4:Y:S02]  /*0bb0*/  LDS.128 R8, [R11] ;  /* 0x000000000b087984 */ /* 0x00cf240000000c00 */
[----:B----45:R-:W-:-:S05]  /*0bc0*/  FFMA R13, R8, R13, R17 ;  /* 0x0000000d080d7223 */ /* 0x030fca0000000011 */
[----:B------:R0:W-:Y:S04]  /*0bd0*/  STG.E desc[UR6][R14.64], R13 ;  /* 0x0000000d0e007986 */ /* 0x0001e8000c101906 */
[----:B------:R-:W2:Y:S02]  /*0be0*/  LDG.E R8, desc[UR6][R20.64] ;  /* 0x0000000614087981 */ /* 0x000ea4000c1e1900 */
[----:B--2---:R-:W-:Y:S01]  /*0bf0*/  FFMA R23, R8, R9, R13 ;  /* 0x0000000908177223 */ /* 0x004fe2000000000d */
[----:B------:R-:W-:-:S04]  /*0c00*/  IMAD.WIDE R8, R5, 0x4, R20 ;  /* 0x0000000405087825 */ /* 0x000fc800078e0214 */
[----:B------:R0:W-:Y:S04]  /*0c10*/  STG.E desc[UR6][R14.64], R23 ;  /* 0x000000170e007986 */ /* 0x0001e8000c101906 */
[----:B------:R-:W2:Y:S01]  /*0c20*/  LDG.E R16, desc[UR6][R8.64] ;  /* 0x0000000608107981 */ /* 0x000ea2000c1e1900 */
[----:B------:R-:W-:-:S04]  /*0c30*/  IMAD.WIDE R18, R5, 0x4, R8 ;  /* 0x0000000405127825 */ /* 0x000fc800078e0208 */
[----:B--2---:R-:W-:-:S05]  /*0c40*/  FFMA R10, R16, R10, R23 ;  /* 0x0000000a100a7223 */ /* 0x004fca0000000017 */
[----:B------:R0:W-:Y:S04]  /*0c50*/  STG.E desc[UR6][R14.64], R10 ;  /* 0x0000000a0e007986 */ /* 0x0001e8000c101906 */
[----:B------:R-:W2:Y:S01]  /*0c60*/  LDG.E R19, desc[UR6][R18.64] ;  /* 0x0000000612137981 */ /* 0x000ea2000c1e1900 */
[----:B------:R-:W-:Y:S01]  /*0c70*/  IADD3 R7, PT, PT, R7, 0x4, RZ ;  /* 0x0000000407077810 */ /* 0x000fe20007ffe0ff */
[----:B--2---:R-:W-:-:S05]  /*0c80*/  FFMA R17, R19, R11, R10 ;  /* 0x0000000b13117223 */ /* 0x004fca000000000a */
[----:B------:R0:W-:Y:S02]  /*0c90*/  STG.E desc[UR6][R14.64], R17 ;  /* 0x000000110e007986 */ /* 0x0001e4000c101906 */
.L_x_7:
[----:B------:R-:W-:Y:S05]  /*0ca0*/  @!P1 BRA `(.L_x_5) ;  /* 0x00000000005c9947 */ /* 0x000fea0003800000 */
[----:B------:R-:W4:Y:S01]  /*0cb0*/  LDC.64 R18, c[0x0][0x388] ;  /* 0x0000e200ff127b82 */ /* 0x000f220000000a00 */
[----:B------:R-:W-:-:S04]  /*0cc0*/  IMAD R9, R7, R5, R12 ;  /* 0x0000000507097224 */ /* 0x000fc800078e020c */
[----:B----4-:R-:W-:-:S05]  /*0cd0*/  IMAD.WIDE R18, R9, 0x4, R18 ;  /* 0x0000000409127825 */ /* 0x010fca00078e0212 */
[----:B0-----:R-:W4:Y:S01]  /*0ce0*/  LDG.E R13, desc[UR6][R18.64] ;  /* 0x00000006120d7981 */ /* 0x001f22000c1e1900 */
[----:B------:R-:W0:Y:S01]  /*0cf0*/  S2UR UR5, SR_CgaCtaId ;  /* 0x00000000000579c3 */ /* 0x000e220000008800 */
[----:B------:R-:W-:Y:S01]  /*0d00*/  UMOV UR4, 0x400 ;  /* 0x0000040000047882 */ /* 0x000fe20000000000 */
[----:B------:R-:W-:Y:S01]  /*0d10*/  ISETP.NE.AND P1, PT, R3, 0x1, PT ;  /* 0x000000010300780c */ /* 0x000fe20003f25270 */
[----:B0-----:R-:W-:-:S06]  /*0d20*/  ULEA UR4, UR5, UR4, 0x18 ;  /* 0x0000000405047291 */ /* 0x001fcc000f8ec0ff */
[----:B------:R-:W-:-:S06]  /*0d30*/  LEA R8, R7, UR4, 0x2 ;  /* 0x0000000407087c11 */ /* 0x000fcc000f8e10ff */
[----:B--23--:R-:W4:Y:S02]  /*0d40*/  LDS.128 R8, [R8] ;  /* 0x0000000008087984 */ /* 0x00cf240000000c00 */
[----:B----45:R-:W-:-:S05]  /*0d50*/  FFMA R13, R8, R13, R17 ;  /* 0x0000000d080d7223 */ /* 0x030fca0000000011 */
[----:B------:R4:W-:Y:S01]  /*0d60*/  STG.E desc[UR6][R14.64], R13 ;  /* 0x0000000d0e007986 */ /* 0x0009e2000c101906 */
[----:B------:R-:W-:Y:S05]  /*0d70*/  @!P1 BRA `(.L_x_5) ;  /* 0x0000000000289947 */ /* 0x000fea0003800000 */
[----:B------:R-:W-:-:S05]  /*0d80*/  IMAD.WIDE R18, R5, 0x4, R18 ;  /* 0x0000000405127825 */ /* 0x000fca00078e0212 */
[----:B------:R-:W2:Y:S01]  /*0d90*/  LDG.E R8, desc[UR6][R18.64] ;  /* 0x0000000612087981 */ /* 0x000ea2000c1e1900 */
[----:B------:R-:W-:Y:S01]  /*0da0*/  ISETP.NE.AND P1, PT, R3, 0x2, PT ;  /* 0x000000020300780c */ /* 0x000fe20003f25270 */
[----:B--2---:R-:W-:-:S05]  /*0db0*/  FFMA R16, R8, R9, R13 ;  /* 0x0000000908107223 */ /* 0x004fca000000000d */
[----:B------:R0:W-:Y:S07]  /*0dc0*/  STG.E desc[UR6][R14.64], R16 ;  /* 0x000000100e007986 */ /* 0x0001ee000c101906 */
[----:B------:R-:W-:Y:S05]  /*0dd0*/  @!P1 BRA `(.L_x_5) ;  /* 0x0000000000109947 */ /* 0x000fea0003800000 */
[----:B------:R-:W-:-:S06]  /*0de0*/  IMAD.WIDE R8, R5, 0x4, R18 ;  /* 0x0000000405087825 */ /* 0x000fcc00078e0212 */
[----:B------:R-:W2:Y:S02]  /*0df0*/  LDG.E R9, desc[UR6][R8.64] ;  /* 0x0000000608097981 */ /* 0x000ea4000c1e1900 */
[----:B--2---:R-:W-:-:S05]  /*0e00*/  FFMA R7, R9, R10, R16 ;  /* 0x0000000a09077223 */ /* 0x004fca0000000010 */
[----:B------:R2:W-:Y:S02]  /*0e10*/  STG.E desc[UR6][R14.64], R7 ;  /* 0x000000070e007986 */ /* 0x0005e4000c101906 */
.L_x_5:
[----:B-1----:R-:W-:-:S04]  /*0e20*/  IADD3 R12, PT, PT, R12, UR9, RZ ;  /* 0x000000090c0c7c10 */ /* 0x002fc8000fffe0ff */
[----:B------:R-:W-:-:S13]  /*0e30*/  ISETP.GE.AND P1, PT, R12, R5, PT ;  /* 0x000000050c00720c */ /* 0x000fda0003f26270 */
[----:B------:R-:W-:Y:S05]  /*0e40*/  @!P1 BRA `(.L_x_8) ;  /* 0xfffffff400009947 */ /* 0x000fea000383ffff */
[----:B------:R-:W-:Y:S05]  /*0e50*/  EXIT ;  /* 0x000000000000794d */ /* 0x000fea0003800000 */
.L_x_9:
[----:B------:R-:W-:-:S00]  /*0e60*/  BRA `(.L_x_9) ;  /* 0xfffffffc00fc7947 */ /* 0x000fc0000383ffff */
[----:B------:R-:W-:-:S00]  /*0e70*/  NOP ;  /* 0x0000000000007918 */ /* 0x000fc00000000000 */
        /* <DEDUP_REMOVED lines=8> */
.L_x_24:


//--------------------- .text._Z12matrix_mul_1PfS_S_iii --------------------------
	.section	.text._Z12matrix_mul_1PfS_S_iii,"ax",@progbits
	.align	128
        .global         _Z12matrix_mul_1PfS_S_iii
        .type           _Z12matrix_mul_1PfS_S_iii,@function
        .size           _Z12matrix_mul_1PfS_S_iii,(.L_x_25 - _Z12matrix_mul_1PfS_S_iii)
        .other          _Z12matrix_mul_1PfS_S_iii,@"STO_CUDA_ENTRY STV_DEFAULT"
_Z12matrix_mul_1PfS_S_iii:
.text._Z12matrix_mul_1PfS_S_iii:
[----:B------:R-:W-:Y:S01]  /*0000*/  LDC R1, c[0x0][0x37c] ;  /* 0x0000df00ff017b82 */ /* 0x000fe20000000800 */
[----:B------:R-:W0:Y:S01]  /*0010*/  S2R R0, SR_TID.X ;  /* 0x0000000000007919 */ /* 0x000e220000002100 */
[----:B------:R-:W0:Y:S02]  /*0020*/  LDCU UR4, c[0x0][0x39c] ;  /* 0x00007380ff0477ac */ /* 0x000e240008000800 */
[----:B0-----:R-:W-:-:S13]  /*0030*/  ISETP.GE.AND P0, PT, R0, UR4, PT ;  /* 0x0000000400007c0c */ /* 0x001fda000bf06270 */
[----:B------:R-:W-:Y:S05]  /*0040*/  @P0 EXIT ;  /* 0x000000000000094d */ /* 0x000fea0003800000 */
[----:B------:R-:W0:Y:S02]  /*0050*/  LDC R7, c[0x0][0x3a0] ;  /* 0x0000e800ff077b82 */ /* 0x000e240000000800 */
[----:B0-----:R-:W-:-:S13]  /*0060*/  ISETP.GE.AND P0, PT, R7, 0x1, PT ;  /* 0x000000010700780c */ /* 0x001fda0003f06270 */
[----:B------:R-:W-:Y:S05]  /*0070*/  @!P0 EXIT ;  /* 0x000000000000894d */ /* 0x000fea0003800000 */
[----:B------:R-:W0:Y:S01]  /*0080*/  S2UR UR4, SR_CTAID.X ;  /* 0x00000000000479c3 */ /* 0x000e220000002500 */
[C---:B------:R-:W-:Y:S01]  /*0090*/  LOP3.LUT R6, R7.reuse, 0x7ffffff8, RZ, 0xc0, !PT ;  /* 0x7ffffff807067812 */ /* 0x040fe200078ec0ff */
[----:B------:R-:W1:Y:S01]  /*00a0*/  LDCU.64 UR6, c[0x0][0x358] ;  /* 0x00006b00ff0677ac */ /* 0x000e620008000a00 */
[C---:B------:R-:W-:Y:S02]  /*00b0*/  LOP3.LUT R15, R7.reuse, 0x7, RZ, 0xc0, !PT ;  /* 0x00000007070f7812 */ /* 0x040fe400078ec0ff */
[C---:B------:R-:W-:Y:S02]  /*00c0*/  LOP3.LUT R22, R7.reuse, 0x3, RZ, 0xc0, !PT ;  /* 0x0000000307167812 */ /* 0x040fe400078ec0ff */
[----:B------:R-:W-:Y:S01]  /*00d0*/  IADD3 R8, PT, PT, -R6, RZ, RZ ;  /* 0x000000ff06087210 */ /* 0x000fe20007ffe1ff */
[----:B01----:R-:W-:-:S07]  /*00e0*/  IMAD R7, R7, UR4, RZ ;  /* 0x0000000407077c24 */ /* 0x003fce000f8e02ff */
.L_x_15:
[----:B0-----:R-:W0:Y:S08]  /*00f0*/  LDC R9, c[0x0][0x39c] ;  /* 0x0000e700ff097b82 */ /* 0x001e300000000800 */
[----:B-123--:R-:W1:Y:S08]  /*0100*/  LDC.64 R2, c[0x0][0x390] ;  /* 0x0000e400ff027b82 */ /* 0x00ee700000000a00 */
[----:B------:R-:W2:Y:S01]  /*0110*/  LDC R10, c[0x0][0x3a0] ;  /* 0x0000e800ff0a7b82 */ /* 0x000ea20000000800 */
[----:B0-----:R-:W-:-:S04]  /*0120*/  IMAD R5, R9, UR4, R0 ;  /* 0x0000000409057c24 */ /* 0x001fc8000f8e0200 */
[----:B-1----:R-:W-:-:S05]  /*0130*/  IMAD.WIDE R2, R5, 0x4, R2 ;  /* 0x0000000405027825 */ /* 0x002fca00078e0202 */
[----:B-----5:R0:W5:Y:S01]  /*0140*/  LDG.E R11, desc[UR6][R2.64] ;  /* 0x00000006020b7981 */ /* 0x020162000c1e1900 */
[----:B------:R-:W-:Y:S01]  /*0150*/  HFMA2 R14, -RZ, RZ, 0, 0 ;  /* 0x00000000ff0e7431 */ /* 0x000fe200000001ff */
[----:B--2---:R-:W-:-:S13]  /*0160*/  ISETP.GE.U32.AND P0, PT, R10, 0x8, PT ;  /* 0x000000080a00780c */ /* 0x004fda0003f06070 */
[----:B0-----:R-:W-:Y:S05]  /*0170*/  @!P0 BRA `(.L_x_10) ;  /* 0x0000000000dc8947 */ /* 0x001fea0003800000 */
[----:B------:R-:W0:Y:S01]  /*0180*/  LDC.64 R4, c[0x0][0x380] ;  /* 0x0000e000ff047b82 */ /* 0x000e220000000a00 */
[----:B------:R-:W-:Y:S02]  /*0190*/  MOV R14, R0 ;  /* 0x00000000000e7202 */ /* 0x000fe40000000f00 */
[----:B------:R-:W-:Y:S02]  /*01a0*/  MOV R12, R8 ;  /* 0x00000008000c7202 */ /* 0x000fe40000000f00 */
[----:B0-----:R-:W-:-:S04]  /*01b0*/  LEA R4, P0, R7, R4, 0x2 ;  /* 0x0000000407047211 */ /* 0x001fc800078010ff */
[----:B------:R-:W-:Y:S02]  /*01c0*/  IADD3 R4, P1, PT, R4, 0x10, RZ ;  /* 0x0000001004047810 */ /* 0x000fe40007f3e0ff */
[----:B------:R-:W-:-:S04]  /*01d0*/  LEA.HI.X R5, R7, R5, RZ, 0x2, P0 ;  /* 0x0000000507057211 */ /* 0x000fc800000f14ff */
[----:B------:R-:W-:-:S07]  /*01e0*/  IADD3.X R5, PT, PT, RZ, R5, RZ, P1, !PT ;  /* 0x00000005ff057210 */ /* 0x000fce0000ffe4ff */
.L_x_11:
[----:B------:R-:W0:Y:S01]  /*01f0*/  LDC.64 R16, c[0x0][0x388] ;  /* 0x0000e200ff107b82 */ /* 0x000e220000000a00 */
[----:B--2---:R-:W2:Y:S01]  /*0200*/  LDG.E R18, desc[UR6][R4.64+-0x10] ;  /* 0xfffff00604127981 */ /* 0x004ea2000c1e1900 */
[----:B0-----:R-:W-:-:S05]  /*0210*/  IMAD.WIDE R16, R14, 0x4, R16 ;  /* 0x000000040e107825 */ /* 0x001fca00078e0210 */
[----:B------:R-:W2:Y:S02]  /*0220*/  LDG.E R13, desc[UR6][R16.64] ;  /* 0x00000006100d7981 */ /* 0x000ea4000c1e1900 */
[----:B--2--5:R-:W-:Y:S01]  /*0230*/  FFMA R13, R18, R13, R11 ;  /* 0x0000000d120d7223 */ /* 0x024fe2000000000b */
[----:B------:R-:W-:-:S04]  /*0240*/  IMAD.WIDE R18, R9, 0x4, R16 ;  /* 0x0000000409127825 */ /* 0x000fc800078e0210 */
[----:B------:R0:W-:Y:S04]  /*0250*/  STG.E desc[UR6][R2.64], R13 ;  /* 0x0000000d02007986 */ /* 0x0001e8000c101906 */
[----:B------:R-:W2:Y:S04]  /*0260*/  LDG.E R20, desc[UR6][R4.64+-0xc] ;  /* 0xfffff40604147981 */ /* 0x000ea8000c1e1900 */
[----:B------:R-:W2:Y:S02]  /*0270*/  LDG.E R11, desc[UR6][R18.64] ;  /* 0x00000006120b7981 */ /* 0x000ea4000c1e1900 */
[----:B--2---:R-:W-:Y:S01]  /*0280*/  FFMA R11, R20, R11, R13 ;  /* 0x0000000b140b7223 */ /* 0x004fe2000000000d */
[----:B------:R-:W-:-:S04]  /*0290*/  IMAD.WIDE R20, R9, 0x4, R18 ;  /* 0x0000000409147825 */ /* 0x000fc800078e0212 */
[----:B------:R1:W-:Y:S04]  /*02a0*/  STG.E desc[UR6][R2.64], R11 ;  /* 0x0000000b02007986 */ /* 0x0003e8000c101906 */
[----:B------:R-:W2:Y:S04]  /*02b0*/  LDG.E R24, desc[UR6][R4.64+-0x8] ;  /* 0xfffff80604187981 */ /* 0x000ea8000c1e1900 */
[----:B------:R-:W2:Y:S01]  /*02c0*/  LDG.E R23, desc[UR6][R20.64] ;  /* 0x0000000614177981 */ /* 0x000ea2000c1e1900 */
[----:B------:R-:W-:-:S04]  /*02d0*/  IMAD.WIDE R16, R9, 0x4, R20 ;  /* 0x0000000409107825 */ /* 0x000fc800078e0214 */
[----:B--2---:R-:W-:-:S05]  /*02e0*/  FFMA R23, R24, R23, R11 ;  /* 0x0000001718177223 */ /* 0x004fca000000000b */
[----:B------:R2:W-:Y:S04]  /*02f0*/  STG.E desc[UR6][R2.64], R23 ;  /* 0x0000001702007986 */ /* 0x0005e8000c101906 */
[----:B------:R-:W3:Y:S04]  /*0300*/  LDG.E R24, desc[UR6][R4.64+-0x4] ;  /* 0xfffffc0604187981 */ /* 0x000ee8000c1e1900 */
[----:B0-----:R-:W3:Y:S01]  /*0310*/  LDG.E R13, desc[UR6][R16.64] ;  /* 0x00000006100d7981 */ /* 0x001ee2000c1e1900 */
[----:B------:R-:W-:-:S04]  /*0320*/  IMAD.WIDE R18, R9, 0x4, R16 ;  /* 0x0000000409127825 */ /* 0x000fc800078e0210 */
[----:B---3--:R-:W-:-:S05]  /*0330*/  FFMA R13, R24, R13, R23 ;  /* 0x0000000d180d7223 */ /* 0x008fca0000000017 */
[----:B------:R0:W-:Y:S04]  /*0340*/  STG.E desc[UR6][R2.64], R13 ;  /* 0x0000000d02007986 */ /* 0x0001e8000c101906 */
[----:B------:R-:W3:Y:S04]  /*0350*/  LDG.E R24, desc[UR6][R4.64] ;  /* 0x0000000604187981 */ /* 0x000ee8000c1e1900 */
[----:B-1----:R-:W3:Y:S01]  /*0360*/  LDG.E R11, desc[UR6][R18.64] ;  /* 0x00000006120b7981 */ /* 0x002ee2000c1e1900 */
[----:B------:R-:W-:-:S04]  /*0370*/  IMAD.WIDE R20, R9, 0x4, R18 ;  /* 0x0000000409147825 */ /* 0x000fc800078e0212 */
[----:B---3--:R-:W-:-:S05]  /*0380*/  FFMA R11, R24, R11, R13 ;  /* 0x0000000b180b7223 */ /* 0x008fca000000000d */
[----:B------:R1:W-:Y:S04]  /*0390*/  STG.E desc[UR6][R2.64], R11 ;  /* 0x0000000b02007986 */ /* 0x0003e8000c101906 */
[----:B------:R-:W3:Y:S04]  /*03a0*/  LDG.E R24, desc[UR6][R4.64+0x4] ;  /* 0x0000040604187981 */ /* 0x000ee8000c1e1900 */
[----:B--2---:R-:W3:Y:S01]  /*03b0*/  LDG.E R23, desc[UR6][R20.64] ;  /* 0x0000000614177981 */ /* 0x004ee2000c1e1900 */
[----:B------:R-:W-:-:S04]  /*03c0*/  IMAD.WIDE R16, R9, 0x4, R20 ;  /* 0x0000000409107825 */ /* 0x000fc800078e0214 */
[----:B---3--:R-:W-:-:S05]  /*03d0*/  FFMA R23, R24, R23, R11 ;  /* 0x0000001718177223 */ /* 0x008fca000000000b */
[----:B------:R2:W-:Y:S04]  /*03e0*/  STG.E desc[UR6][R2.64], R23 ;  /* 0x0000001702007986 */ /* 0x0005e8000c101906 */
[----:B------:R-:W3:Y:S04]  /*03f0*/  LDG.E R24, desc[UR6][R4.64+0x8] ;  /* 0x0000080604187981 */ /* 0x000ee8000c1e1900 */
[----:B0-----:R-:W3:Y:S01]  /*0400*/  LDG.E R13, desc[UR6][R16.64] ;  /* 0x00000006100d7981 */ /* 0x001ee2000c1e1900 */
[----:B------:R-:W-:-:S04]  /*0410*/  IMAD.WIDE R18, R9, 0x4, R16 ;  /* 0x0000000409127825 */ /* 0x000fc800078e0210 */
[----:B---3--:R-:W-:-:S05]  /*0420*/  FFMA R13, R24, R13, R23 ;  /* 0x0000000d180d7223 */ /* 0x008fca0000000017 */
[----:B------:R2:W-:Y:S04]  /*0430*/  STG.E desc[UR6][R2.64], R13 ;  /* 0x0000000d02007986 */ /* 0x0005e8000c101906 */
[----:B------:R-:W1:Y:S04]  /*0440*/  LDG.E R18, desc[UR6][R18.64] ;  /* 0x0000000612127981 */ /* 0x000e68000c1e1900 */
[----:B------:R0:W1:Y:S01]  /*0450*/  LDG.E R24, desc[UR6][R4.64+0xc] ;  /* 0x00000c0604187981 */ /* 0x000062000c1e1900 */
[----:B------:R-:W-:-:S04]  /*0460*/  IADD3 R12, PT, PT, R12, 0x8, RZ ;  /* 0x000000080c0c7810 */ /* 0x000fc80007ffe0ff */
[----:B------:R-:W-:Y:S02]  /*0470*/  ISETP.NE.AND P0, PT, R12, RZ, PT ;  /* 0x000000ff0c00720c */ /* 0x000fe40003f05270 */
[----:B0-----:R-:W-:Y:S02]  /*0480*/  IADD3 R4, P1, PT, R4, 0x20, RZ ;  /* 0x0000002004047810 */ /* 0x001fe40007f3e0ff */
[----:B------:R-:W-:Y:S02]  /*0490*/  LEA R14, R9, R14, 0x3 ;  /* 0x0000000e090e7211 */ /* 0x000fe400078e18ff */
[----:B------:R-:W-:Y:S01]  /*04a0*/  IADD3.X R5, PT, PT, RZ, R5, RZ, P1, !PT ;  /* 0x00000005ff057210 */ /* 0x000fe20000ffe4ff */
[----:B-1----:R-:W-:-:S05]  /*04b0*/  FFMA R11, R24, R18, R13 ;  /* 0x00000012180b7223 */ /* 0x002fca000000000d */
[----:B------:R2:W-:Y:S01]  /*04c0*/  STG.E desc[UR6][R2.64], R11 ;  /* 0x0000000b02007986 */ /* 0x0005e2000c101906 */
[----:B------:R-:W-:Y:S05]  /*04d0*/  @P0 BRA `(.L_x_11) ;  /* 0xfffffffc00440947 */ /* 0x000fea000383ffff */
[----:B------:R-:W-:-:S07]  /*04e0*/  MOV R14, R6 ;  /* 0x00000006000e7202 */ /* 0x000fce0000000f00 */
.L_x_10:
[----:B------:R-:W-:-:S13]  /*04f0*/  ISETP.NE.AND P0, PT, R15, RZ, PT ;  /* 0x000000ff0f00720c */ /* 0x000fda0003f05270 */
[----:B------:R-:W-:Y:S05]  /*0500*/  @!P0 BRA `(.L_x_12) ;  /* 0x00000004001c8947 */ /* 0x000fea0003800000 */
[----:B------:R-:W-:Y:S02]  /*0510*/  IADD3 R4, PT, PT, R15, -0x1, RZ ;  /* 0xffffffff0f047810 */ /* 0x000fe40007ffe0ff */
[----:B------:R-:W-:Y:S02]  /*0520*/  ISETP.NE.AND P0, PT, R22, RZ, PT ;  /* 0x000000ff1600720c */ /* 0x000fe40003f05270 */
[----:B------:R-:W-:-:S13]  /*0530*/  ISETP.GE.U32.AND P1, PT, R4, 0x3, PT ;  /* 0x000000030400780c */ /* 0x000fda0003f26070 */
[----:B------:R-:W-:Y:S05]  /*0540*/  @!P1 BRA `(.L_x_13) ;  /* 0x00000000007c9947 */ /* 0x000fea0003800000 */
[----:B--2---:R-:W0:Y:S01]  /*0550*/  LDC.64 R12, c[0x0][0x380] ;  /* 0x0000e000ff0c7b82 */ /* 0x004e220000000a00 */
[----:B------:R-:W-:Y:S01]  /*0560*/  IADD3 R17, PT, PT, R7, R14, RZ ;  /* 0x0000000e07117210 */ /* 0x000fe20007ffe0ff */
[----:B------:R-:W-:-:S06]  /*0570*/  IMAD R19, R14, R9, R0 ;  /* 0x000000090e137224 */ /* 0x000fcc00078e0200 */
[----:B------:R-:W1:Y:S01]  /*0580*/  LDC.64 R4, c[0x0][0x388] ;  /* 0x0000e200ff047b82 */ /* 0x000e620000000a00 */
[----:B0-----:R-:W-:-:S07]  /*0590*/  IMAD.WIDE.U32 R16, R17, 0x4, R12 ;  /* 0x0000000411107825 */ /* 0x001fce00078e000c */
[----:B------:R-:W0:Y:S01]  /*05a0*/  LDC.64 R12, c[0x0][0x380] ;  /* 0x0000e000ff0c7b82 */ /* 0x000e220000000a00 */
[----:B------:R-:W2:Y:S01]  /*05b0*/  LDG.E R16, desc[UR6][R16.64] ;  /* 0x0000000610107981 */ /* 0x000ea2000c1e1900 */
[----:B-1----:R-:W-:-:S05]  /*05c0*/  IMAD.WIDE R4, R19, 0x4, R4 ;  /* 0x0000000413047825 */ /* 0x002fca00078e0204 */
[----:B------:R-:W2:Y:S01]  /*05d0*/  LDG.E R18, desc[UR6][R4.64] ;  /* 0x0000000604127981 */ /* 0x000ea2000c1e1900 */
[----:B------:R-:W-:-:S04]  /*05e0*/  IADD3 R19, P1, PT, R7, R14, RZ ;  /* 0x0000000e07137210 */ /* 0x000fc80007f3e0ff */
[----:B------:R-:W-:Y:S02]  /*05f0*/  IADD3.X R20, PT, PT, RZ, RZ, RZ, P1, !PT ;  /* 0x000000ffff147210 */ /* 0x000fe40000ffe4ff */
[----:B0-----:R-:W-:-:S04]  /*0600*/  LEA R12, P1, R19, R12, 0x2 ;  /* 0x0000000c130c7211 */ /* 0x001fc800078210ff */
[----:B------:R-:W-:Y:S01]  /*0610*/  LEA.HI.X R13, R19, R13, R20, 0x2, P1 ;  /* 0x0000000d130d7211 */ /* 0x000fe200008f1414 */
[----:B--2--5:R-:W-:Y:S01]  /*0620*/  FFMA R11, R16, R18, R11 ;  /* 0x00000012100b7223 */ /* 0x024fe2000000000b */
[----:B------:R-:W-:-:S04]  /*0630*/  IMAD.WIDE R18, R9, 0x4, R4 ;  /* 0x0000000409127825 */ /* 0x000fc800078e0204 */
[----:B------:R0:W-:Y:S04]  /*0640*/  STG.E desc[UR6][R2.64], R11 ;  /* 0x0000000b02007986 */ /* 0x0001e8000c101906 */
[----:B------:R-:W2:Y:S04]  /*0650*/  LDG.E R20, desc[UR6][R18.64] ;  /* 0x0000000612147981 */ /* 0x000ea8000c1e1900 */
[----:B------:R-:W2:Y:S01]  /*0660*/  LDG.E R16, desc[UR6][R12.64+0x4] ;  /* 0x000004060c107981 */ /* 0x000ea2000c1e1900 */
[----:B------:R-:W-:-:S04]  /*0670*/  IMAD.WIDE R4, R9, 0x4, R18 ;  /* 0x0000000409047825 */ /* 0x000fc800078e0212 */
[----:B--2---:R-:W-:-:S05]  /*0680*/  FFMA R21, R16, R20, R11 ;  /* 0x0000001410157223 */ /* 0x004fca000000000b */
[----:B------:R1:W-:Y:S04]  /*0690*/  STG.E desc[UR6][R2.64], R21 ;  /* 0x0000001502007986 */ /* 0x0003e8000c101906 */
[----:B------:R-:W2:Y:S04]  /*06a0*/  LDG.E R16, desc[UR6][R12.64+0x8] ;  /* 0x000008060c107981 */ /* 0x000ea8000c1e1900 */
[----:B------:R-:W2:Y:S02]  /*06b0*/  LDG.E R17, desc[UR6][R4.64] ;  /* 0x0000000604117981 */ /* 0x000ea4000c1e1900 */
[----:B--2---:R-:W-:Y:S01]  /*06c0*/  FFMA R23, R16, R17, R21 ;  /* 0x0000001110177223 */ /* 0x004fe20000000015 */
[----:B------:R-:W-:-:S04]  /*06d0*/  IMAD.WIDE R16, R9, 0x4, R4 ;  /* 0x0000000409107825 */ /* 0x000fc800078e0204 */
[----:B------:R1:W-:Y:S04]  /*06e0*/  STG.E desc[UR6][R2.64], R23 ;  /* 0x0000001702007986 */ /* 0x0003e8000c101906 */
[----:B------:R-:W0:Y:S04]  /*06f0*/  LDG.E R20, desc[UR6][R12.64+0xc] ;  /* 0x00000c060c147981 */ /* 0x000e28000c1e1900 */
[----:B------:R-:W0:Y:S01]  /*0700*/  LDG.E R16, desc[UR6][R16.64] ;  /* 0x0000000610107981 */ /* 0x000e22000c1e1900 */
[----:B------:R-:W-:Y:S01]  /*0710*/  IADD3 R14, PT, PT, R14, 0x4, RZ ;  /* 0x000000040e0e7810 */ /* 0x000fe20007ffe0ff */
[----:B0-----:R-:W-:-:S05]  /*0720*/  FFMA R11, R20, R16, R23 ;  /* 0x00000010140b7223 */ /* 0x001fca0000000017 */
[----:B------:R1:W-:Y:S02]  /*0730*/  STG.E desc[UR6][R2.64], R11 ;  /* 0x0000000b02007986 */ /* 0x0003e4000c101906 */
.L_x_13:
[----:B------:R-:W-:Y:S05]  /*0740*/  @!P0 BRA `(.L_x_12) ;  /* 0x00000000008c8947 */ /* 0x000fea0003800000 */
[----:B------:R-:W-:Y:S02]  /*0750*/  ISETP.NE.AND P1, PT, R22, 0x1, PT ;  /* 0x000000011600780c */ /* 0x000fe40003f25270 */
[----:B------:R-:W-:-:S11]  /*0760*/  LOP3.LUT P0, RZ, R10, 0x1, RZ, 0xc0, !PT ;  /* 0x000000010aff7812 */ /* 0x000fd6000780c0ff */
[----:B------:R-:W-:Y:S05]  /*0770*/  @!P1 BRA `(.L_x_14) ;  /* 0x0000000000549947 */ /* 0x000fea0003800000 */
[----:B--2---:R-:W0:Y:S01]  /*0780*/  LDC.64 R12, c[0x0][0x380] ;  /* 0x0000e000ff0c7b82 */ /* 0x004e220000000a00 */
[----:B------:R-:W-:Y:S01]  /*0790*/  IADD3 R17, PT, PT, R7, R14, RZ ;  /* 0x0000000e07117210 */ /* 0x000fe20007ffe0ff */
[----:B------:R-:W-:-:S06]  /*07a0*/  IMAD R19, R14, R9, R0 ;  /* 0x000000090e137224 */ /* 0x000fcc00078e0200 */
[----:B------:R-:W2:Y:S01]  /*07b0*/  LDC.64 R4, c[0x0][0x388] ;  /* 0x0000e200ff047b82 */ /* 0x000ea20000000a00 */
[----:B0-----:R-:W-:-:S07]  /*07c0*/  IMAD.WIDE.U32 R16, R17, 0x4, R12 ;  /* 0x0000000411107825 */ /* 0x001fce00078e000c */
[----:B------:R-:W0:Y:S01]  /*07d0*/  LDC.64 R12, c[0x0][0x380] ;  /* 0x0000e000ff0c7b82 */ /* 0x000e220000000a00 */
[----:B------:R-:W1:Y:S01]  /*07e0*/  LDG.E R16, desc[UR6][R16.64] ;  /* 0x0000000610107981 */ /* 0x000e62000c1e1900 */
[----:B--2---:R-:W-:-:S05]  /*07f0*/  IMAD.WIDE R4, R19, 0x4, R4 ;  /* 0x0000000413047825 */ /* 0x004fca00078e0204 */
[----:B------:R-:W1:Y:S01]  /*0800*/  LDG.E R10, desc[UR6][R4.64] ;  /* 0x00000006040a7981 */ /* 0x000e62000c1e1900 */
[----:B------:R-:W-:-:S04]  /*0810*/  IADD3 R18, P1, PT, R7, R14, RZ ;  /* 0x0000000e07127210 */ /* 0x000fc80007f3e0ff */
[----:B------:R-:W-:Y:S02]  /*0820*/  IADD3.X R19, PT, PT, RZ, RZ, RZ, P1, !PT ;  /* 0x000000ffff137210 */ /* 0x000fe40000ffe4ff */
[----:B0-----:R-:W-:-:S04]  /*0830*/  LEA R12, P1, R18, R12, 0x2 ;  /* 0x0000000c120c7211 */ /* 0x001fc800078210ff */
[----:B------:R-:W-:Y:S01]  /*0840*/  LEA.HI.X R13, R18, R13, R19, 0x2, P1 ;  /* 0x0000000d120d7211 */ /* 0x000fe200008f1413 */
[----:B------:R-:W-:-:S04]  /*0850*/  IMAD.WIDE R18, R9, 0x4, R4 ;  /* 0x0000000409127825 */ /* 0x000fc800078e0204 */
[----:B-1---5:R-:W-:-:S05]  /*0860*/  FFMA R21, R16, R10, R11 ;  /* 0x0000000a10157223 */ /* 0x022fca000000000b */
[----:B------:R0:W-:Y:S04]  /*0870*/  STG.E desc[UR6][R2.64], R21 ;  /* 0x0000001502007986 */ /* 0x0001e8000c101906 */
[----:B------:R-:W2:Y:S04]  /*0880*/  LDG.E R12, desc[UR6][R12.64+0x4] ;  /* 0x000004060c0c7981 */ /* 0x000ea8000c1e1900 */
[----:B------:R-:W2:Y:S01]  /*0890*/  LDG.E R18, desc[UR6][R18.64] ;  /* 0x0000000612127981 */ /* 0x000ea2000c1e1900 */
[----:B------:R-:W-:Y:S01]  /*08a0*/  IADD3 R14, PT, PT, R14, 0x2, RZ ;  /* 0x000000020e0e7810 */ /* 0x000fe20007ffe0ff */
[----:B--2---:R-:W-:-:S05]  /*08b0*/  FFMA R11, R12, R18, R21 ;  /* 0x000000120c0b7223 */ /* 0x004fca0000000015 */
[----:B------:R0:W-:Y:S02]  /*08c0*/  STG.E desc[UR6][R2.64], R11 ;  /* 0x0000000b02007986 */ /* 0x0001e4000c101906 */
.L_x_14:
[----:B------:R-:W-:Y:S05]  /*08d0*/  @!P0 BRA `(.L_x_12) ;  /* 0x0000000000288947 */ /* 0x000fea0003800000 */
[----:B--2---:R-:W2:Y:S01]  /*08e0*/  LDC.64 R12, c[0x0][0x380] ;  /* 0x0000e000ff0c7b82 */ /* 0x004ea20000000a00 */
[----:B------:R-:W-:Y:S01]  /*08f0*/  IADD3 R17, PT, PT, R7, R14, RZ ;  /* 0x0000000e07117210 */ /* 0x000fe20007ffe0ff */
[----:B------:R-:W-:-:S06]  /*0900*/  IMAD R19, R14, R9, R0 ;  /* 0x000000090e137224 */ /* 0x000fcc00078e0200 */
[----:B------:R-:W3:Y:S01]  /*0910*/  LDC.64 R4, c[0x0][0x388] ;  /* 0x0000e200ff047b82 */ /* 0x000ee20000000a00 */
[----:B--2---:R-:W-:-:S06]  /*0920*/  IMAD.WIDE.U32 R12, R17, 0x4, R12 ;  /* 0x00000004110c7825 */ /* 0x004fcc00078e000c */
[----:B------:R-:W0:Y:S01]  /*0930*/  LDG.E R12, desc[UR6][R12.64] ;  /* 0x000000060c0c7981 */ /* 0x000e22000c1e1900 */
[----:B---3--:R-:W-:-:S06]  /*0940*/  IMAD.WIDE R4, R19, 0x4, R4 ;  /* 0x0000000413047825 */ /* 0x008fcc00078e0204 */
[----:B------:R-:W0:Y:S02]  /*0950*/  LDG.E R4, desc[UR6][R4.64] ;  /* 0x0000000604047981 */ /* 0x000e24000c1e1900 */
[----:B01---5:R-:W-:-:S05]  /*0960*/  FFMA R11, R12, R4, R11 ;  /* 0x000000040c0b7223 */ /* 0x023fca000000000b */
[----:B------:R3:W-:Y:S02]  /*0970*/  STG.E desc[UR6][R2.64], R11 ;  /* 0x0000000b02007986 */ /* 0x0007e4000c101906 */
.L_x_12:
[----:B------:R-:W4:Y:S02]  /*0980*/  LDCU UR5, c[0x0][0x360] ;  /* 0x00006c00ff0577ac */ /* 0x000f240008000800 */
[----:B----4-:R-:W-:-:S04]  /*0990*/  IADD3 R0, PT, PT, R0, UR5, RZ ;  /* 0x0000000500007c10 */ /* 0x010fc8000fffe0ff */
[----:B------:R-:W-:-:S13]  /*09a0*/  ISETP.GE.AND P0, PT, R0, R9, PT ;  /* 0x000000090000720c */ /* 0x000fda0003f06270 */
[----:B------:R-:W-:Y:S05]  /*09b0*/  @!P0 BRA `(.L_x_15) ;  /* 0xfffffff400cc8947 */ /* 0x000fea000383ffff */
[----:B------:R-:W-:Y:S05]  /*09c0*/  EXIT ;  /* 0x000000000000794d */ /* 0x000fea0003800000 */
.L_x_16:
        /* <DEDUP_REMOVED lines=11> */
.L_x_25:


//--------------------- .text._Z10matrix_mulPfS_S_iii --------------------------
	.section	.text._Z10matrix_mulPfS_S_iii,"ax",@progbits
	.align	128
        .global         _Z10matrix_mulPfS_S_iii
        .type           _Z10matrix_mulPfS_S_iii,@function
        .size           _Z10matrix_mulPfS_S_iii,(.L_x_26 - _Z10matrix_mulPfS_S_iii)
        .other          _Z10matrix_mulPfS_S_iii,@"STO_CUDA_ENTRY STV_DEFAULT"
_Z10matrix_mulPfS_S_iii:
.text._Z10matrix_mulPfS_S_iii:
[----:B------:R-:W-:Y:S08]  /*0000*/  LDC R1, c[0x0][0x37c] ;  /* 0x0000df00ff017b82 */ /* 0x000ff00000000800 */
[----:B------:R-:W0:Y:S01]  /*0010*/  LDC R9, c[0x0][0x398] ;  /* 0x0000e600ff097b82 */ /* 0x000e220000000800 */
[----:B------:R-:W1:Y:S07]  /*0020*/  S2R R0, SR_TID.X ;  /* 0x0000000000007919 */ /* 0x000e6e0000002100 */
[----:B------:R-:W1:Y:S08]  /*0030*/  S2UR UR4, SR_CTAID.X ;  /* 0x00000000000479c3 */ /* 0x000e700000002500 */
[----:B------:R-:W1:Y:S01]  /*0040*/  LDC R5, c[0x0][0x360] ;  /* 0x0000d800ff057b82 */ /* 0x000e620000000800 */
[----:B0-----:R-:W-:-:S04]  /*0050*/  IABS R7, R9 ;  /* 0x0000000900077213 */ /* 0x001fc80000000000 */
[----:B------:R-:W0:Y:S01]  /*0060*/  I2F.RP R4, R7 ;  /* 0x0000000700047306 */ /* 0x000e220000209400 */
[----:B-1----:R-:W-:-:S07]  /*0070*/  IMAD R0, R5, UR4, R0 ;  /* 0x0000000405007c24 */ /* 0x002fce000f8e0200 */
[----:B0-----:R-:W0:Y:S02]  /*0080*/  MUFU.RCP R4, R4 ;  /* 0x0000000400047308 */ /* 0x001e240000001000 */
[----:B0-----:R-:W-:Y:S02]  /*0090*/  IADD3 R2, PT, PT, R4, 0xffffffe, RZ ;  /* 0x0ffffffe04027810 */ /* 0x001fe40007ffe0ff */
[----:B------:R-:W-:-:S04]  /*00a0*/  IABS R4, R0 ;  /* 0x0000000000047213 */ /* 0x000fc80000000000 */
[----:B------:R0:W1:Y:S02]  /*00b0*/  F2I.FTZ.U32.TRUNC.NTZ R3, R2 ;  /* 0x0000000200037305 */ /* 0x000064000021f000 */
[----:B0-----:R-:W-:Y:S01]  /*00c0*/  HFMA2 R2, -RZ, RZ, 0, 0 ;  /* 0x00000000ff027431 */ /* 0x001fe200000001ff */
[----:B-1----:R-:W-:-:S05]  /*00d0*/  IADD3 R6, PT, PT, RZ, -R3, RZ ;  /* 0x80000003ff067210 */ /* 0x002fca0007ffe0ff */
[----:B------:R-:W-:Y:S02]  /*00e0*/  IMAD R5, R6, R7, RZ ;  /* 0x0000000706057224 */ /* 0x000fe400078e02ff */
[----:B------:R-:W0:Y:S02]  /*00f0*/  LDC R6, c[0x0][0x3a0] ;  /* 0x0000e800ff067b82 */ /* 0x000e240000000800 */
[----:B------:R-:W-:-:S06]  /*0100*/  IMAD.HI.U32 R3, R3, R5, R2 ;  /* 0x0000000503037227 */ /* 0x000fcc00078e0002 */
[----:B------:R-:W-:-:S05]  /*0110*/  IMAD.HI.U32 R3, R3, R4, RZ ;  /* 0x0000000403037227 */ /* 0x000fca00078e00ff */
[----:B------:R-:W-:-:S05]  /*0120*/  IADD3 R5, PT, PT, -R3, RZ, RZ ;  /* 0x000000ff03057210 */ /* 0x000fca0007ffe1ff */
[----:B------:R-:W-:-:S05]  /*0130*/  IMAD R2, R7, R5, R4 ;  /* 0x0000000507027224 */ /* 0x000fca00078e0204 */
[----:B------:R-:W-:-:S13]  /*0140*/  ISETP.GT.U32.AND P2, PT, R7, R2, PT ;  /* 0x000000020700720c */ /* 0x000fda0003f44070 */
[-C--:B------:R-:W-:Y:S02]  /*0150*/  @!P2 IADD3 R2, PT, PT, R2, -R7.reuse, RZ ;  /* 0x800000070202a210 */ /* 0x080fe40007ffe0ff */
[----:B------:R-:W-:Y:S02]  /*0160*/  @!P2 IADD3 R3, PT, PT, R3, 0x1, RZ ;  /* 0x000000010303a810 */ /* 0x000fe40007ffe0ff */
[----:B------:R-:W-:Y:S02]  /*0170*/  ISETP.GE.U32.AND P0, PT, R2, R7, PT ;  /* 0x000000070200720c */ /* 0x000fe40003f06070 */
[----:B------:R-:W-:Y:S01]  /*0180*/  LOP3.LUT R2, R0, R9, RZ, 0x3c, !PT ;  /* 0x0000000900027212 */ /* 0x000fe200078e3cff */
[----:B------:R-:W1:Y:S01]  /*0190*/  LDC R7, c[0x0][0x39c] ;  /* 0x0000e700ff077b82 */ /* 0x000e620000000800 */
[----:B------:R-:W-:Y:S02]  /*01a0*/  ISETP.NE.AND P2, PT, R9, RZ, PT ;  /* 0x000000ff0900720c */ /* 0x000fe40003f45270 */
[----:B------:R-:W-:-:S07]  /*01b0*/  ISETP.GE.AND P1, PT, R2, RZ, PT ;  /* 0x000000ff0200720c */ /* 0x000fce0003f26270 */
[----:B------:R-:W-:-:S04]  /*01c0*/  @P0 IADD3 R3, PT, PT, R3, 0x1, RZ ;  /* 0x0000000103030810 */ /* 0x000fc80007ffe0ff */
[----:B------:R-:W-:-:S04]  /*01d0*/  MOV R8, R3 ;  /* 0x0000000300087202 */ /* 0x000fc80000000f00 */
[----:B------:R-:W-:Y:S02]  /*01e0*/  @!P1 IADD3 R8, PT, PT, -R8, RZ, RZ ;  /* 0x000000ff08089210 */ /* 0x000fe40007ffe1ff */
[----:B------:R-:W-:-:S04]  /*01f0*/  @!P2 LOP3.LUT R8, RZ, R9, RZ, 0x33, !PT ;  /* 0x00000009ff08a212 */ /* 0x000fc800078e33ff */
[----:B------:R-:W-:-:S05]  /*0200*/  IADD3 R2, PT, PT, -R8, RZ, RZ ;  /* 0x000000ff08027210 */ /* 0x000fca0007ffe1ff */
[----:B------:R-:W-:-:S05]  /*0210*/  IMAD R0, R9, R2, R0 ;  /* 0x0000000209007224 */ /* 0x000fca00078e0200 */
[----:B-1----:R-:W-:-:S04]  /*0220*/  ISETP.GE.AND P0, PT, R0, R7, PT ;  /* 0x000000070000720c */ /* 0x002fc80003f06270 */
[----:B------:R-:W-:-:S04]  /*0230*/  ISETP.GE.OR P0, PT, R8, R9, P0 ;  /* 0x000000090800720c */ /* 0x000fc80000706670 */
[----:B0-----:R-:W-:-:S13]  /*0240*/  ISETP.LT.OR P0, PT, R6, 0x1, P0 ;  /* 0x000000010600780c */ /* 0x001fda0000701670 */
[----:B------:R-:W-:Y:S05]  /*0250*/  @P0 EXIT ;  /* 0x000000000000094d */ /* 0x000fea0003800000 */
[----:B------:R-:W0:Y:S01]  /*0260*/  LDC.64 R2, c[0x0][0x390] ;  /* 0x0000e400ff027b82 */ /* 0x000e220000000a00 */
[----:B------:R-:W1:Y:S01]  /*0270*/  LDCU.64 UR6, c[0x0][0x358] ;  /* 0x00006b00ff0677ac */ /* 0x000e620008000a00 */
[----:B------:R-:W-:Y:S01]  /*0280*/  ISETP.GE.U32.AND P0, PT, R6, 0x8, PT ;  /* 0x000000080600780c */ /* 0x000fe20003f06070 */
[----:B------:R-:W-:Y:S01]  /*0290*/  IMAD R5, R8, R7, R0 ;  /* 0x0000000708057224 */ /* 0x000fe200078e0200 */
[----:B------:R-:W-:Y:S01]  /*02a0*/  LOP3.LUT R20, R6, 0x7, RZ, 0xc0, !PT ;  /* 0x0000000706147812 */ /* 0x000fe200078ec0ff */
[----:B------:R-:W-:Y:S01]  /*02b0*/  IMAD R8, R8, R6, RZ ;  /* 0x0000000608087224 */ /* 0x000fe200078e02ff */
[----:B------:R-:W-:Y:S02]  /*02c0*/  MOV R9, RZ ;  /* 0x000000ff00097202 */ /* 0x000fe40000000f00 */
[----:B------:R-:W-:Y:S01]  /*02d0*/  ISETP.NE.AND P1, PT, R20, RZ, PT ;  /* 0x000000ff1400720c */ /* 0x000fe20003f25270 */
[----:B0-----:R-:W-:-:S05]  /*02e0*/  IMAD.WIDE R2, R5, 0x4, R2 ;  /* 0x0000000405027825 */ /* 0x001fca00078e0202 */
[----:B-1----:R0:W5:Y:S01]  /*02f0*/  LDG.E R13, desc[UR6][R2.64] ;  /* 0x00000006020d7981 */ /* 0x002162000c1e1900 */
[----:B------:R-:W-:Y:S06]  /*0300*/  @!P0 BRA `(.L_x_17) ;  /* 0x0000000000e08947 */ /* 0x000fec0003800000 */
[----:B------:R-:W1:Y:S01]  /*0310*/  LDCU.64 UR4, c[0x0][0x380] ;  /* 0x00007000ff0477ac */ /* 0x000e620008000a00 */
[----:B------:R-:W-:Y:S02]  /*0320*/  LOP3.LUT R9, R6, 0x7ffffff8, RZ, 0xc0, !PT ;  /* 0x7ffffff806097812 */ /* 0x000fe400078ec0ff */
[----:B------:R-:W-:Y:S02]  /*0330*/  MOV R11, R8 ;  /* 0x00000008000b7202 */ /* 0x000fe40000000f00 */
[----:B------:R-:W-:Y:S02]  /*0340*/  MOV R12, R0 ;  /* 0x00000000000c7202 */ /* 0x000fe40000000f00 */
[----:B------:R-:W-:Y:S01]  /*0350*/  IADD3 R10, PT, PT, -R9, RZ, RZ ;  /* 0x000000ff090a7210 */ /* 0x000fe20007ffe1ff */
[----:B-1----:R-:W-:-:S04]  /*0360*/  UIADD3 UR4, UP0, UPT, UR4, 0x10, URZ ;  /* 0x0000001004047890 */ /* 0x002fc8000ff1e0ff */
[----:B------:R-:W-:-:S12]  /*0370*/  UIADD3.X UR5, UPT, UPT, URZ, UR5, URZ, UP0, !UPT ;  /* 0x00000005ff057290 */ /* 0x000fd800087fe4ff */
.L_x_18:
[----:B------:R-:W1:Y:S01]  /*0380*/  LDC.64 R14, c[0x0][0x388] ;  /* 0x0000e200ff0e7b82 */ /* 0x000e620000000a00 */
[----:B------:R-:W-:Y:S02]  /*0390*/  MOV R4, UR4 ;  /* 0x0000000400047c02 */ /* 0x000fe40008000f00 */
[----:B------:R-:W-:-:S03]  /*03a0*/  MOV R5, UR5 ;  /* 0x0000000500057c02 */ /* 0x000fc60008000f00 */
[----:B------:R-:W-:-:S05]  /*03b0*/  IMAD.WIDE R4, R11, 0x4, R4 ;  /* 0x000000040b047825 */ /* 0x000fca00078e0204 */
[----:B--2---:R-:W2:Y:S01]  /*03c0*/  LDG.E R16, desc[UR6][R4.64+-0x10] ;  /* 0xfffff00604107981 */ /* 0x004ea2000c1e1900 */
[----:B-1----:R-:W-:-:S05]  /*03d0*/  IMAD.WIDE R14, R12, 0x4, R14 ;  /* 0x000000040c0e7825 */ /* 0x002fca00078e020e */
        /* <DEDUP_REMOVED lines=9> */
[----:B------:R-:W3:Y:S04]  /*0470*/  LDG.E R22, desc[UR6][R4.64+-0x8] ;  /* 0xfffff80604167981 */ /* 0x000ee8000c1e1900 */
[----:B------:R-:W3:Y:S02]  /*0480*/  LDG.E R14, desc[UR6][R18.64] ;  /* 0x00000006120e7981 */ /* 0x000ee4000c1e1900 */
[----:B---3--:R-:W-:Y:S01]  /*0490*/  FFMA R23, R22, R14, R21 ;  /* 0x0000000e16177223 */ /* 0x008fe20000000015 */
[----:B------:R-:W-:-:S04]  /*04a0*/  IMAD.WIDE R14, R7, 0x4, R18 ;  /* 0x00000004070e7825 */ /* 0x000fc800078e0212 */
[----:B------:R3:W-:Y:S04]  /*04b0*/  STG.E desc[UR6][R2.64], R23 ;  /* 0x0000001702007986 */ /* 0x0007e8000c101906 */
[----:B------:R-:W4:Y:S04]  /*04c0*/  LDG.E R22, desc[UR6][R4.64+-0x4] ;  /* 0xfffffc0604167981 */ /* 0x000f28000c1e1900 */
[----:B-1----:R-:W4:Y:S01]  /*04d0*/  LDG.E R13, desc[UR6][R14.64] ;  /* 0x000000060e0d7981 */ /* 0x002f22000c1e1900 */
[----:B------:R-:W-:-:S04]  /*04e0*/  IMAD.WIDE R16, R7, 0x4, R14 ;  /* 0x0000000407107825 */ /* 0x000fc800078e020e */
[----:B----4-:R-:W-:-:S05]  /*04f0*/  FFMA R13, R22, R13, R23 ;  /* 0x0000000d160d7223 */ /* 0x010fca0000000017 */
[----:B------:R1:W-:Y:S04]  /*0500*/  STG.E desc[UR6][R2.64], R13 ;  /* 0x0000000d02007986 */ /* 0x0003e8000c101906 */
[----:B------:R-:W4:Y:S04]  /*0510*/  LDG.E R22, desc[UR6][R4.64] ;  /* 0x0000000604167981 */ /* 0x000f28000c1e1900 */
[----:B--2---:R-:W4:Y:S01]  /*0520*/  LDG.E R21, desc[UR6][R16.64] ;  /* 0x0000000610157981 */ /* 0x004f22000c1e1900 */
[----:B------:R-:W-:-:S04]  /*0530*/  IMAD.WIDE R18, R7, 0x4, R16 ;  /* 0x0000000407127825 */ /* 0x000fc800078e0210 */
[----:B----4-:R-:W-:-:S05]  /*0540*/  FFMA R21, R22, R21, R13 ;  /* 0x0000001516157223 */ /* 0x010fca000000000d */
[----:B------:R2:W-:Y:S04]  /*0550*/  STG.E desc[UR6][R2.64], R21 ;  /* 0x0000001502007986 */ /* 0x0005e8000c101906 */
[----:B------:R-:W4:Y:S04]  /*0560*/  LDG.E R22, desc[UR6][R4.64+0x4] ;  /* 0x0000040604167981 */ /* 0x000f28000c1e1900 */
[----:B---3--:R-:W4:Y:S01]  /*0570*/  LDG.E R23, desc[UR6][R18.64] ;  /* 0x0000000612177981 */ /* 0x008f22000c1e1900 */
[----:B------:R-:W-:-:S04]  /*0580*/  IMAD.WIDE R14, R7, 0x4, R18 ;  /* 0x00000004070e7825 */ /* 0x000fc800078e0212 */
[----:B----4-:R-:W-:-:S05]  /*0590*/  FFMA R23, R22, R23, R21 ;  /* 0x0000001716177223 */ /* 0x010fca0000000015 */
[----:B------:R2:W-:Y:S04]  /*05a0*/  STG.E desc[UR6][R2.64], R23 ;  /* 0x0000001702007986 */ /* 0x0005e8000c101906 */
[----:B------:R-:W3:Y:S04]  /*05b0*/  LDG.E R22, desc[UR6][R4.64+0x8] ;  /* 0x0000080604167981 */ /* 0x000ee8000c1e1900 */
[----:B-1----:R-:W3:Y:S01]  /*05c0*/  LDG.E R13, desc[UR6][R14.64] ;  /* 0x000000060e0d7981 */ /* 0x002ee2000c1e1900 */
[----:B------:R-:W-:Y:S01]  /*05d0*/  IMAD.WIDE R16, R7, 0x4, R14 ;  /* 0x0000000407107825 */ /* 0x000fe200078e020e */
[----:B------:R-:W-:-:S03]  /*05e0*/  IADD3 R10, PT, PT, R10, 0x8, RZ ;  /* 0x000000080a0a7810 */ /* 0x000fc60007ffe0ff */
[----:B---3--:R-:W-:-:S05]  /*05f0*/  FFMA R25, R22, R13, R23 ;  /* 0x0000000d16197223 */ /* 0x008fca0000000017 */
[----:B------:R2:W-:Y:S04]  /*0600*/  STG.E desc[UR6][R2.64], R25 ;  /* 0x0000001902007986 */ /* 0x0005e8000c101906 */
[----:B------:R-:W3:Y:S04]  /*0610*/  LDG.E R22, desc[UR6][R4.64+0xc] ;  /* 0x00000c0604167981 */ /* 0x000ee8000c1e1900 */
[----:B------:R-:W3:Y:S01]  /*0620*/  LDG.E R16, desc[UR6][R16.64] ;  /* 0x0000000610107981 */ /* 0x000ee2000c1e1900 */
[----:B------:R-:W-:Y:S02]  /*0630*/  ISETP.NE.AND P0, PT, R10, RZ, PT ;  /* 0x000000ff0a00720c */ /* 0x000fe40003f05270 */
[----:B------:R-:W-:-:S02]  /*0640*/  LEA R12, R7, R12, 0x3 ;  /* 0x0000000c070c7211 */ /* 0x000fc400078e18ff */
[----:B------:R-:W-:Y:S01]  /*0650*/  IADD3 R11, PT, PT, R11, 0x8, RZ ;  /* 0x000000080b0b7810 */ /* 0x000fe20007ffe0ff */
[----:B---3--:R-:W-:-:S05]  /*0660*/  FFMA R13, R22, R16, R25 ;  /* 0x00000010160d7223 */ /* 0x008fca0000000019 */
[----:B------:R2:W-:Y:S03]  /*0670*/  STG.E desc[UR6][R2.64], R13 ;  /* 0x0000000d02007986 */ /* 0x0005e6000c101906 */
[----:B------:R-:W-:Y:S05]  /*0680*/  @P0 BRA `(.L_x_18) ;  /* 0xfffffffc003c0947 */ /* 0x000fea000383ffff */
.L_x_17:
[----:B------:R-:W-:Y:S05]  /*0690*/  @!P1 EXIT ;  /* 0x000000000000994d */ /* 0x000fea0003800000 */
[----:B------:R-:W-:Y:S02]  /*06a0*/  ISETP.GE.U32.AND P0, PT, R20, 0x4, PT ;  /* 0x000000041400780c */ /* 0x000fe40003f06070 */
[----:B------:R-:W-:-:S04]  /*06b0*/  LOP3.LUT R16, R6, 0x3, RZ, 0xc0, !PT ;  /* 0x0000000306107812 */ /* 0x000fc800078ec0ff */
[----:B------:R-:W-:-:S07]  /*06c0*/  ISETP.NE.AND P1, PT, R16, RZ, PT ;  /* 0x000000ff1000720c */ /* 0x000fce0003f25270 */
[----:B------:R-:W-:Y:S06]  /*06d0*/  @!P0 BRA `(.L_x_19) ;  /* 0x0000000000688947 */ /* 0x000fec0003800000 */
[----:B------:R-:W1:Y:S01]  /*06e0*/  LDC.64 R4, c[0x0][0x380] ;  /* 0x0000e000ff047b82 */ /* 0x000e620000000a00 */
[----:B------:R-:W-:Y:S01]  /*06f0*/  IADD3 R15, PT, PT, R8, R9, RZ ;  /* 0x00000009080f7210 */ /* 0x000fe20007ffe0ff */
[----:B------:R-:W-:-:S06]  /*0700*/  IMAD R17, R9, R7, R0 ;  /* 0x0000000709117224 */ /* 0x000fcc00078e0200 */
[----:B------:R-:W3:Y:S01]  /*0710*/  LDC.64 R10, c[0x0][0x388] ;  /* 0x0000e200ff0a7b82 */ /* 0x000ee20000000a00 */
[----:B-1----:R-:W-:-:S05]  /*0720*/  IMAD.WIDE R4, R15, 0x4, R4 ;  /* 0x000000040f047825 */ /* 0x002fca00078e0204 */
[----:B------:R-:W4:Y:S01]  /*0730*/  LDG.E R12, desc[UR6][R4.64] ;  /* 0x00000006040c7981 */ /* 0x000f22000c1e1900 */
[----:B---3--:R-:W-:-:S05]  /*0740*/  IMAD.WIDE R10, R17, 0x4, R10 ;  /* 0x00000004110a7825 */ /* 0x008fca00078e020a */
[----:B------:R-:W4:Y:S02]  /*0750*/  LDG.E R14, desc[UR6][R10.64] ;  /* 0x000000060a0e7981 */ /* 0x000f24000c1e1900 */
[----:B----45:R-:W-:Y:S01]  /*0760*/  FFMA R17, R12, R14, R13 ;  /* 0x0000000e0c117223 */ /* 0x030fe2000000000d */
[----:B--2---:R-:W-:-:S04]  /*0770*/  IMAD.WIDE R12, R7, 0x4, R10 ;  /* 0x00000004070c7825 */ /* 0x004fc800078e020a */
        /* <DEDUP_REMOVED lines=12> */
[----:B------:R-:W2:Y:S01]  /*0840*/  LDG.E R10, desc[UR6][R10.64] ;  /* 0x000000060a0a7981 */ /* 0x000ea2000c1e1900 */
[----:B------:R-:W-:Y:S01]  /*0850*/  IADD3 R9, PT, PT, R9, 0x4, RZ ;  /* 0x0000000409097810 */ /* 0x000fe20007ffe0ff */
[----:B--2---:R-:W-:-:S05]  /*0860*/  FFMA R13, R18, R10, R21 ;  /* 0x0000000a120d7223 */ /* 0x004fca0000000015 */
[----:B------:R1:W-:Y:S02]  /*0870*/  STG.E desc[UR6][R2.64], R13 ;  /* 0x0000000d02007986 */ /* 0x0003e4000c101906 */
.L_x_19:
[----:B------:R-:W-:Y:S05]  /*0880*/  @!P1 EXIT ;  /* 0x000000000000994d */ /* 0x000fea0003800000 */
[----:B------:R-:W-:Y:S02]  /*0890*/  ISETP.NE.AND P0, PT, R16, 0x1, PT ;  /* 0x000000011000780c */ /* 0x000fe40003f05270 */
[----:B------:R-:W-:-:S04]  /*08a0*/  LOP3.LUT R6, R6, 0x1, RZ, 0xc0, !PT ;  /* 0x0000000106067812 */ /* 0x000fc800078ec0ff */
[----:B------:R-:W-:-:S07]  /*08b0*/  ISETP.NE.U32.AND P1, PT, R6, 0x1, PT ;  /* 0x000000010600780c */ /* 0x000fce0003f25070 */
[----:B------:R-:W-:Y:S06]  /*08c0*/  @!P0 BRA `(.L_x_20) ;  /* 0x0000000000408947 */ /* 0x000fec0003800000 */
[----:B------:R-:W3:Y:S01]  /*08d0*/  LDC.64 R4, c[0x0][0x380] ;  /* 0x0000e000ff047b82 */ /* 0x000ee20000000a00 */
[----:B------:R-:W-:Y:S01]  /*08e0*/  IADD3 R15, PT, PT, R8, R9, RZ ;  /* 0x00000009080f7210 */ /* 0x000fe20007ffe0ff */
[----:B-1----:R-:W-:-:S06]  /*08f0*/  IMAD R17, R9, R7, R0 ;  /* 0x0000000709117224 */ /* 0x002fcc00078e0200 */
[----:B------:R-:W1:Y:S01]  /*0900*/  LDC.64 R10, c[0x0][0x388] ;  /* 0x0000e200ff0a7b82 */ /* 0x000e620000000a00 */
[----:B---3--:R-:W-:-:S05]  /*0910*/  IMAD.WIDE R4, R15, 0x4, R4 ;  /* 0x000000040f047825 */ /* 0x008fca00078e0204 */
[----:B------:R-:W3:Y:S01]  /*0920*/  LDG.E R6, desc[UR6][R4.64] ;  /* 0x0000000604067981 */ /* 0x000ee2000c1e1900 */
[----:B-1----:R-:W-:-:S05]  /*0930*/  IMAD.WIDE R10, R17, 0x4, R10 ;  /* 0x00000004110a7825 */ /* 0x002fca00078e020a */
[----:B------:R-:W3:Y:S01]  /*0940*/  LDG.E R12, desc[UR6][R10.64] ;  /* 0x000000060a0c7981 */ /* 0x000ee2000c1e1900 */
[----:B------:R-:W-:-:S04]  /*0950*/  IMAD.WIDE R14, R7, 0x4, R10 ;  /* 0x00000004070e7825 */ /* 0x000fc800078e020a */
[----:B---3-5:R-:W-:-:S05]  /*0960*/  FFMA R17, R6, R12, R13 ;  /* 0x0000000c06117223 */ /* 0x028fca000000000d */
[----:B------:R3:W-:Y:S04]  /*0970*/  STG.E desc[UR6][R2.64], R17 ;  /* 0x0000001102007986 */ /* 0x0007e8000c101906 */
[----:B------:R-:W2:Y:S04]  /*0980*/  LDG.E R6, desc[UR6][R4.64+0x4] ;  /* 0x0000040604067981 */ /* 0x000ea8000c1e1900 */
[----:B------:R-:W2:Y:S01]  /*0990*/  LDG.E R14, desc[UR6][R14.64] ;  /* 0x000000060e0e7981 */ /* 0x000ea2000c1e1900 */
[----:B------:R-:W-:Y:S01]  /*09a0*/  IADD3 R9, PT, PT, R9, 0x2, RZ ;  /* 0x0000000209097810 */ /* 0x000fe20007ffe0ff */
[----:B--2---:R-:W-:-:S05]  /*09b0*/  FFMA R13, R6, R14, R17 ;  /* 0x0000000e060d7223 */ /* 0x004fca0000000011 */
[----:B------:R3:W-:Y:S02]  /*09c0*/  STG.E desc[UR6][R2.64], R13 ;  /* 0x0000000d02007986 */ /* 0x0007e4000c101906 */
.L_x_20:
[----:B------:R-:W-:Y:S05]  /*09d0*/  @P1 EXIT ;  /* 0x000000000000194d */ /* 0x000fea0003800000 */
[----:B------:R-:W4:Y:S01]  /*09e0*/  LDC.64 R4, c[0x0][0x380] ;  /* 0x0000e000ff047b82 */ /* 0x000f220000000a00 */
[----:B------:R-:W-:Y:S01]  /*09f0*/  IADD3 R15, PT, PT, R8, R9, RZ ;  /* 0x00000009080f7210 */ /* 0x000fe20007ffe0ff */
[----:B------:R-:W-:-:S06]  /*0a00*/  IMAD R7, R9, R7, R0 ;  /* 0x0000000709077224 */ /* 0x000fcc00078e0200 */
[----:B------:R-:W0:Y:S01]  /*0a10*/  LDC.64 R10, c[0x0][0x388] ;  /* 0x0000e200ff0a7b82 */ /* 0x000e220000000a00 */
[----:B----4-:R-:W-:-:S06]  /*0a20*/  IMAD.WIDE R4, R15, 0x4, R4 ;  /* 0x000000040f047825 */ /* 0x010fcc00078e0204 */
[----:B------:R-:W1:Y:S01]  /*0a30*/  LDG.E R4, desc[UR6][R4.64] ;  /* 0x0000000604047981 */ /* 0x000e62000c1e1900 */
[----:B0-----:R-:W-:-:S06]  /*0a40*/  IMAD.WIDE R6, R7, 0x4, R10 ;  /* 0x0000000407067825 */ /* 0x001fcc00078e020a */
[----:B------:R-:W1:Y:S02]  /*0a50*/  LDG.E R6, desc[UR6][R6.64] ;  /* 0x0000000606067981 */ /* 0x000e64000c1e1900 */
[----:B-123-5:R-:W-:-:S05]  /*0a60*/  FFMA R13, R4, R6, R13 ;  /* 0x00000006040d7223 */ /* 0x02efca000000000d */
[----:B------:R-:W-:Y:S01]  /*0a70*/  STG.E desc[UR6][R2.64], R13 ;  /* 0x0000000d02007986 */ /* 0x000fe2000c101906 */
[----:B------:R-:W-:Y:S05]  /*0a80*/  EXIT ;  /* 0x000000000000794d */ /* 0x000fea0003800000 */
.L_x_21:
        /* <DEDUP_REMOVED lines=15> */
.L_x_26:


//--------------------- .text._Z14hello_from_gpuv --------------------------
	.section	.text._Z14hello_from_gpuv,"ax",@progbits
	.align	128
        .global         _Z14hello_from_gpuv
        .type           _Z14hello_from_gpuv,@function
        .size           _Z14hello_from_gpuv,(.L_x_27 - _Z14hello_from_gpuv)
        .other          _Z14hello_from_gpuv,@"STO_CUDA_ENTRY STV_DEFAULT"
_Z14hello_from_gpuv:
.text._Z14hello_from_gpuv:
[----:B------:R-:W0:Y:S01]  /*0000*/  LDC R1, c[0x0][0x37c] ;  /* 0x0000df00ff017b82 */ /* 0x000e220000000800 */
[----:B------:R-:W-:Y:S01]  /*0010*/  MOV R0, 0x8 ;  /* 0x0000000800007802 */ /* 0x000fe20000000f00 */
[----:B------:R-:W1:Y:S01]  /*0020*/  LDCU.64 UR4, c[0x4][URZ] ;  /* 0x01000000ff0477ac */ /* 0x000e620008000a00 */
[----:B------:R-:W-:-:S05]  /*0030*/  CS2R R6, SRZ ;  /* 0x0000000000067805 */ /* 0x000fca000001ff00 */
[----:B------:R2:W3:Y:S01]  /*0040*/  LDC.64 R2, c[0x4][R0] ;  /* 0x0100000000027b82 */ /* 0x0004e20000000a00 */
[----:B-1----:R-:W-:Y:S02]  /*0050*/  IMAD.U32 R4, RZ, RZ, UR4 ;  /* 0x00000004ff047e24 */ /* 0x002fe4000f8e00ff */
[----:B--2---:R-:W-:-:S07]  /*0060*/  IMAD.U32 R5, RZ, RZ, UR5 ;  /* 0x00000005ff057e24 */ /* 0x004fce000f8e00ff */
[----:B------:R-:W-:-:S07]  /*0070*/  LEPC R20, `(.L_x_22) ;  /* 0x000000001014794e */ /* 0x000fce0000000000 */
[----:B0--3--:R-:W-:Y:S05]  /*0080*/  CALL.ABS.NOINC R2 ;  /* 0x0000000002007343 */ /* 0x009fea0003c00000 */
.L_x_22:
[----:B------:R-:W-:Y:S05]  /*0090*/  EXIT ;  /* 0x000000000000794d */ /* 0x000fea0003800000 */
.L_x_23:
        /* <DEDUP_REMOVED lines=14> */
.L_x_27:


//--------------------- .nv.global.init           --------------------------
	.section	.nv.global.init,"aw",@progbits
.nv.global.init:
	.type		$str,@object
	.size		$str,(.L_0 - $str)
$str:
        /*0000*/ 	.byte	0x48, 0x65, 0x6c, 0x6c, 0x6f, 0x20, 0x57, 0x6f, 0x72, 0x6c, 0x64, 0x20, 0x66, 0x72, 0x6f, 0x6d
        /*0010*/ 	.byte	0x20, 0x74, 0x68, 0x65, 0x20, 0x74, 0x68, 0x65, 0x20, 0x47, 0x50, 0x55, 0x0a, 0x00
.L_0:


//--------------------- .nv.shared._Z12matrix_mul_2PfS_S_iii --------------------------
	.section	.nv.shared._Z12matrix_mul_2PfS_S_iii,"aw",@nobits
	.sectionflags	@""
	.align	16
	.zero		1024


//--------------------- .nv.shared.reserved.0     --------------------------
	.section	.nv.shared.reserved.0,"aw",@nobits
	.weak		__nv_reservedSMEM_offset_0_alias
	.size		__nv_reservedSMEM_offset_0_alias, 0, 64
	.other		__nv_reservedSMEM_offset_0_alias,@"STO_CUDA_RESERVED_SHARED STV_DEFAULT"
__nv_reservedSMEM_offset_0_alias:
	.zero		0
	.zero		64


//--------------------- .nv.shared._Z12matrix_mul_1PfS_S_iii --------------------------
	.section	.nv.shared._Z12matrix_mul_1PfS_S_iii,"aw",@nobits
	.sectionflags	@""
	.align	16
	.zero		1024


//--------------------- .nv.shared._Z10matrix_mulPfS_S_iii --------------------------
	.section	.nv.shared._Z10matrix_mulPfS_S_iii,"aw",@nobits
	.sectionflags	@""
	.align	16
	.zero		1024


//--------------------- .nv.shared._Z14hello_from_gpuv --------------------------
	.section	.nv.shared._Z14hello_from_gpuv,"aw",@nobits
	.sectionflags	@""
	.align	16
	.zero		1024


//--------------------- .nv.constant0._Z12matrix_mul_2PfS_S_iii --------------------------
	.section	.nv.constant0._Z12matrix_mul_2PfS_S_iii,"a",@progbits
	.sectionflags	@""
	.align	4
.nv.constant0._Z12matrix_mul_2PfS_S_iii:
	.zero		932


//--------------------- .nv.constant0._Z12matrix_mul_1PfS_S_iii --------------------------
	.section	.nv.constant0._Z12matrix_mul_1PfS_S_iii,"a",@progbits
	.sectionflags	@""
	.align	4
.nv.constant0._Z12matrix_mul_1PfS_S_iii:
	.zero		932


//--------------------- .nv.constant0._Z10matrix_mulPfS_S_iii --------------------------
	.section	.nv.constant0._Z10matrix_mulPfS_S_iii,"a",@progbits
	.sectionflags	@""
	.align	4
.nv.constant0._Z10matrix_mulPfS_S_iii:
	.zero		932


//--------------------- .nv.constant0._Z14hello_from_gpuv --------------------------
	.section	.nv.constant0._Z14hello_from_gpuv,"a",@progbits
	.sectionflags	@""
	.align	4
.nv.constant0._Z14hello_from_gpuv:
	.zero		896


//--------------------- SYMBOLS --------------------------

	.type		.nv.reservedSmem.offset0,@object
	.size		.nv.reservedSmem.offset0,0x4
	.type		.nv.reservedSmem.cap,@object
	.size		.nv.reservedSmem.cap,0x4
	.type		vprintf,@function
